	.target	sm_90a

	.elftype	@"ET_EXEC"


//--------------------- .note.nv.tkinfo           --------------------------
	.section	.note.nv.tkinfo,"",@"SHT_NOTE"
	.sectionflags	@"SHF_NOTE_NV_TKINFO"
	.tkinfo
        /*0018*/ 	.word	0x00000002
        /*0030*/ 	.string	""
        /*0030*/ 	.string	"ptxas"
        /*0030*/ 	.string	"Cuda compilation tools, release 13.0, V13.0.88"
        /*0030*/ 	.string	"Build cuda_13.0.r13.0/compiler.36424714_0"
        /*0030*/ 	.string	"-arch sm_90a -m 64 "



//--------------------- .note.nv.cuinfo           --------------------------
	.section	.note.nv.cuinfo,"",@"SHT_NOTE"
	.sectionflags	@"SHF_NOTE_NV_CUINFO"
        /*0018*/ 	.short	0x0002
        /*001a*/ 	.short	0x005a
        /*001c*/ 	.short	0x0082
	.zero		2


//--------------------- .nv.info                  --------------------------
	.section	.nv.info,"",@"SHT_CUDA_INFO"
	.align	4


	//----- nvinfo : EIATTR_REGCOUNT
	.align		4
        /*0000*/ 	.byte	0x04, 0x2f
        /*0002*/ 	.short	(.L_15 - .L_14)
	.align		4
.L_14:
        /*0004*/ 	.word	index@(_ZN7cutlass13device_kernelINS_4gemm6kernel13GemmUniversalIN4cute5tupleIJiiiiEEENS1_10collective13CollectiveMmaINS1_34MainloopSm90TmaGmmaWarpSpecializedILi7ENS5_IJNS4_1CILi1EEESB_SB_EEENS1_32KernelTmaWarpSpecializedPingpongEEENS5_IJNSA_ILi64EEESF_NSA_ILi128EEEEEENS_10bfloat16_tENS5_IJSB_llEEESI_SJ_NS4_8TiledMMAINS4_8MMA_AtomIJNS4_4SM904GMMA27MMA_64x64x16_F32BF16BF16_SSILNSN_5MajorE1ELSP_1ELNSN_7ScaleInE1ELSQ_1EEEEEENS4_6LayoutISC_NS5_IJNSA_ILi0EEESU_SU_EEEEENS5_IJNS4_10UnderscoreESX_SX_EEEEENS4_13SM90_TMA_LOADENS4_14ComposedLayoutINS4_7SwizzleILi3ELi4ELi3EEENS4_18smem_ptr_flag_bitsILi16EEENST_INS5_IJSF_NSA_ILi8EEEEEENS5_IJSB_SF_EEEEEEEvNS4_8identityES10_S1A_vS1B_EENS_8epilogue10collective6detail29Sm90TmaWarpSpecializedAdapterINS1E_15DefaultEpilogueISI_NS5_IJlSB_lEEES1I_NS1D_6thread17LinearCombinationISI_Li1EffLNS1J_9ScaleType4KindE0ELNS_15FloatRoundStyleE2ESI_EENS1_15EpilogueDefaultEEEEEvvEEEEvNT_6ParamsE)
        /*0008*/ 	.word	0x000000a8


	//----- nvinfo : EIATTR_FRAME_SIZE
	.align		4
.L_15:
        /*000c*/ 	.byte	0x04, 0x11
        /*000e*/ 	.short	(.L_17 - .L_16)
	.align		4
.L_16:
        /*0010*/ 	.word	index@(_ZN7cutlass13device_kernelINS_4gemm6kernel13GemmUniversalIN4cute5tupleIJiiiiEEENS1_10collective13CollectiveMmaINS1_34MainloopSm90TmaGmmaWarpSpecializedILi7ENS5_IJNS4_1CILi1EEESB_SB_EEENS1_32KernelTmaWarpSpecializedPingpongEEENS5_IJNSA_ILi64EEESF_NSA_ILi128EEEEEENS_10bfloat16_tENS5_IJSB_llEEESI_SJ_NS4_8TiledMMAINS4_8MMA_AtomIJNS4_4SM904GMMA27MMA_64x64x16_F32BF16BF16_SSILNSN_5MajorE1ELSP_1ELNSN_7ScaleInE1ELSQ_1EEEEEENS4_6LayoutISC_NS5_IJNSA_ILi0EEESU_SU_EEEEENS5_IJNS4_10UnderscoreESX_SX_EEEEENS4_13SM90_TMA_LOADENS4_14ComposedLayoutINS4_7SwizzleILi3ELi4ELi3EEENS4_18smem_ptr_flag_bitsILi16EEENST_INS5_IJSF_NSA_ILi8EEEEEENS5_IJSB_SF_EEEEEEEvNS4_8identityES10_S1A_vS1B_EENS_8epilogue10collective6detail29Sm90TmaWarpSpecializedAdapterINS1E_15DefaultEpilogueISI_NS5_IJlSB_lEEES1I_NS1D_6thread17LinearCombinationISI_Li1EffLNS1J_9ScaleType4KindE0ELNS_15FloatRoundStyleE2ESI_EENS1_15EpilogueDefaultEEEEEvvEEEEvNT_6ParamsE)
        /*0014*/ 	.word	0x00000008


	//----- nvinfo : EIATTR_MIN_STACK_SIZE
	.align		4
.L_17:
        /*0018*/ 	.byte	0x04, 0x12
        /*001a*/ 	.short	(.L_19 - .L_18)
	.align		4
.L_18:
        /*001c*/ 	.word	index@(_ZN7cutlass13device_kernelINS_4gemm6kernel13GemmUniversalIN4cute5tupleIJiiiiEEENS1_10collective13CollectiveMmaINS1_34MainloopSm90TmaGmmaWarpSpecializedILi7ENS5_IJNS4_1CILi1EEESB_SB_EEENS1_32KernelTmaWarpSpecializedPingpongEEENS5_IJNSA_ILi64EEESF_NSA_ILi128EEEEEENS_10bfloat16_tENS5_IJSB_llEEESI_SJ_NS4_8TiledMMAINS4_8MMA_AtomIJNS4_4SM904GMMA27MMA_64x64x16_F32BF16BF16_SSILNSN_5MajorE1ELSP_1ELNSN_7ScaleInE1ELSQ_1EEEEEENS4_6LayoutISC_NS5_IJNSA_ILi0EEESU_SU_EEEEENS5_IJNS4_10UnderscoreESX_SX_EEEEENS4_13SM90_TMA_LOADENS4_14ComposedLayoutINS4_7SwizzleILi3ELi4ELi3EEENS4_18smem_ptr_flag_bitsILi16EEENST_INS5_IJSF_NSA_ILi8EEEEEENS5_IJSB_SF_EEEEEEEvNS4_8identityES10_S1A_vS1B_EENS_8epilogue10collective6detail29Sm90TmaWarpSpecializedAdapterINS1E_15DefaultEpilogueISI_NS5_IJlSB_lEEES1I_NS1D_6thread17LinearCombinationISI_Li1EffLNS1J_9ScaleType4KindE0ELNS_15FloatRoundStyleE2ESI_EENS1_15EpilogueDefaultEEEEEvvEEEEvNT_6ParamsE)
        /*0020*/ 	.word	0x00000008
.L_19:


//--------------------- .nv.compat                --------------------------
	.section	.nv.compat,"",@"SHT_CUDA_COMPAT_INFO"
	.align	4
        /*0000*/ 	.byte	0x02, 0x09, 0x01, 0x00, 0x02, 0x02, 0x04, 0x00, 0x02, 0x05, 0x05, 0x00, 0x03, 0x07, 0x01, 0x01
        /*0010*/ 	.byte	0x02, 0x03, 0x01, 0x00, 0x02, 0x06, 0x01, 0x00, 0x04, 0x0b, 0x08, 0x00, 0x00, 0x00, 0x00, 0x00
        /*0020*/ 	.byte	0x00, 0x00, 0x00, 0x00


//--------------------- .nv.info._ZN7cutlass13device_kernelINS_4gemm6kernel13GemmUniversalIN4cute5tupleIJiiiiEEENS1_10collective13CollectiveMmaINS1_34MainloopSm90TmaGmmaWarpSpecializedILi7ENS5_IJNS4_1CILi1EEESB_SB_EEENS1_32KernelTmaWarpSpecializedPingpongEEENS5_IJNSA_ILi64EEESF_NSA_ILi128EEEEEENS_10bfloat16_tENS5_IJSB_llEEESI_SJ_NS4_8TiledMMAINS4_8MMA_AtomIJNS4_4SM904GMMA27MMA_64x64x16_F32BF16BF16_SSILNSN_5MajorE1ELSP_1ELNSN_7ScaleInE1ELSQ_1EEEEEENS4_6LayoutISC_NS5_IJNSA_ILi0EEESU_SU_EEEEENS5_IJNS4_10UnderscoreESX_SX_EEEEENS4_13SM90_TMA_LOADENS4_14ComposedLayoutINS4_7SwizzleILi3ELi4ELi3EEENS4_18smem_ptr_flag_bitsILi16EEENST_INS5_IJSF_NSA_ILi8EEEEEENS5_IJSB_SF_EEEEEEEvNS4_8identityES10_S1A_vS1B_EENS_8epilogue10collective6detail29Sm90TmaWarpSpecializedAdapterINS1E_15DefaultEpilogueISI_NS5_IJlSB_lEEES1I_NS1D_6thread17LinearCombinationISI_Li1EffLNS1J_9ScaleType4KindE0ELNS_15FloatRoundStyleE2ESI_EENS1_15EpilogueDefaultEEEEEvvEEEEvNT_6ParamsE --------------------------
	.section	.nv.info._ZN7cutlass13device_kernelINS_4gemm6kernel13GemmUniversalIN4cute5tupleIJiiiiEEENS1_10collective13CollectiveMmaINS1_34MainloopSm90TmaGmmaWarpSpecializedILi7ENS5_IJNS4_1CILi1EEESB_SB_EEENS1_32KernelTmaWarpSpecializedPingpongEEENS5_IJNSA_ILi64EEESF_NSA_ILi128EEEEEENS_10bfloat16_tENS5_IJSB_llEEESI_SJ_NS4_8TiledMMAINS4_8MMA_AtomIJNS4_4SM904GMMA27MMA_64x64x16_F32BF16BF16_SSILNSN_5MajorE1ELSP_1ELNSN_7ScaleInE1ELSQ_1EEEEEENS4_6LayoutISC_NS5_IJNSA_ILi0EEESU_SU_EEEEENS5_IJNS4_10UnderscoreESX_SX_EEEEENS4_13SM90_TMA_LOADENS4_14ComposedLayoutINS4_7SwizzleILi3ELi4ELi3EEENS4_18smem_ptr_flag_bitsILi16EEENST_INS5_IJSF_NSA_ILi8EEEEEENS5_IJSB_SF_EEEEEEEvNS4_8identityES10_S1A_vS1B_EENS_8epilogue10collective6detail29Sm90TmaWarpSpecializedAdapterINS1E_15DefaultEpilogueISI_NS5_IJlSB_lEEES1I_NS1D_6thread17LinearCombinationISI_Li1EffLNS1J_9ScaleType4KindE0ELNS_15FloatRoundStyleE2ESI_EENS1_15EpilogueDefaultEEEEEvvEEEEvNT_6ParamsE,"",@"SHT_CUDA_INFO"
	.sectionflags	@""
	.align	4


	//----- nvinfo : EIATTR_CUDA_API_VERSION
	.align		4
        /*0000*/ 	.byte	0x04, 0x37
        /*0002*/ 	.short	(.L_21 - .L_20)
.L_20:
        /*0004*/ 	.word	0x00000082


	//----- nvinfo : EIATTR_KPARAM_INFO
	.align		4
.L_21:
        /*0008*/ 	.byte	0x04, 0x17
        /*000a*/ 	.short	(.L_23 - .L_22)
.L_22:
        /*000c*/ 	.word	0x00000000
        /*0010*/ 	.short	0x0000
        /*0012*/ 	.short	0x0070
        /*0014*/ 	.byte	0x00, 0xf0, 0x01, 0x10


	//----- nvinfo : EIATTR_SPARSE_MMA_MASK
	.align		4
.L_23:
        /*0018*/ 	.byte	0x03, 0x50
        /*001a*/ 	.short	0x0000


	//----- nvinfo : EIATTR_MAXREG_COUNT
	.align		4
        /*001c*/ 	.byte	0x03, 0x1b
        /*001e*/ 	.short	0x00a8


	//----- nvinfo : EIATTR_NUM_BARRIERS
	.align		4
        /*0020*/ 	.byte	0x02, 0x4c
        /*0022*/ 	.byte	0x01
	.zero		1


	//----- nvinfo : EIATTR_EXTERNS
	.align		4
        /*0024*/ 	.byte	0x04, 0x0f
        /*0026*/ 	.short	(.L_25 - .L_24)


	//   ....[0]....
	.align		4
.L_24:
        /*0028*/ 	.word	index@(__assertfail)


	//----- nvinfo : EIATTR_ANNOTATIONS
	.align		4
.L_25:
        /*002c*/ 	.byte	0x04, 0x55
        /*002e*/ 	.short	(.L_27 - .L_26)


	//   ....[0]....
.L_26:
        /*0030*/ 	.word	0x00000001
        /*0034*/ 	.byte	0x30, 0x0b, 0x00, 0x00, 0x01, 0x00, 0x00, 0x00, 0x70, 0x12, 0x00, 0x00, 0x01, 0x00, 0x00, 0x00
        /*0044*/ 	.byte	0xd0, 0x46, 0x00, 0x00, 0x01, 0x00, 0x00, 0x00, 0x90, 0x52, 0x00, 0x00


	//----- nvinfo : EIATTR_MERCURY_ISA_VERSION
	.align		4
.L_27:
        /*0050*/ 	.byte	0x03, 0x5f
        /*0052*/ 	.short	0x0101


	//----- nvinfo : EIATTR_INT_WARP_WIDE_INSTR_OFFSETS
	.align		4
        /*0054*/ 	.byte	0x04, 0x31
        /*0056*/ 	.short	(.L_29 - .L_28)


	//   ....[0]....
.L_28:
        /*0058*/ 	.word	0x00000450


	//   ....[1]....
        /*005c*/ 	.word	0x00000470


	//   ....[2]....
        /*0060*/ 	.word	0x000004f0


	//   ....[3]....
        /*0064*/ 	.word	0x00000500


	//   ....[4]....
        /*0068*/ 	.word	0x00000510


	//   ....[5]....
        /*006c*/ 	.word	0x00000530


	//   ....[6]....
        /*0070*/ 	.word	0x000005c0


	//   ....[7]....
        /*0074*/ 	.word	0x000005e0


	//----- nvinfo : EIATTR_COOP_GROUP_MASK_REGIDS
	.align		4
.L_29:
        /*0078*/ 	.byte	0x04, 0x29
        /*007a*/ 	.short	(.L_31 - .L_30)


	//   ....[0]....
.L_30:
        /*007c*/ 	.word	0xffffffff


	//   ....[1]....
        /*0080*/ 	.word	0xffffffff


	//   ....[2]....
        /*0084*/ 	.word	0xffffffff


	//   ....[3]....
        /*0088*/ 	.word	0xffffffff


	//   ....[4]....
        /*008c*/ 	.word	0xffffffff


	//   ....[5]....
        /*0090*/ 	.word	0xffffffff


	//----- nvinfo : EIATTR_COOP_GROUP_INSTR_OFFSETS
	.align		4
.L_31:
        /*0094*/ 	.byte	0x04, 0x28
        /*0096*/ 	.short	(.L_33 - .L_32)


	//   ....[0]....
.L_32:
        /*0098*/ 	.word	0x00000070


	//   ....[1]....
        /*009c*/ 	.word	0x00000080


	//   ....[2]....
        /*00a0*/ 	.word	0x00000140


	//   ....[3]....
        /*00a4*/ 	.word	0x00000330


	//   ....[4]....
        /*00a8*/ 	.word	0x00000370


	//   ....[5]....
        /*00ac*/ 	.word	0x000003b0


	//----- nvinfo : EIATTR_REG_RECONFIG
	.align		4
.L_33:
        /*00b0*/ 	.byte	0x01, 0x54
	.zero		2


	//----- nvinfo : EIATTR_SYSCALL_OFFSETS
	.align		4
        /*00b4*/ 	.byte	0x04, 0x46
        /*00b6*/ 	.short	(.L_35 - .L_34)


	//   ....[0]....
.L_34:
        /*00b8*/ 	.word	0x00001750


	//----- nvinfo : EIATTR_MBARRIER_INSTR_OFFSETS
	.align		4
.L_35:
        /*00bc*/ 	.byte	0x04, 0x39
        /*00be*/ 	.short	(.L_37 - .L_36)


	//   ....[0]....
.L_36:
        /*00c0*/ 	.word	0x00000240
        /*00c4*/ 	.word	0x000000ff
        /*00c8*/ 	.word	0x00000000
        /*00cc*/ 	.short	0x0100
        /*00ce*/ 	.byte	0x08
	.zero		1


	//   ....[1]....
        /*00d0*/ 	.word	0x00000250
        /*00d4*/ 	.word	0x000000ff
        /*00d8*/ 	.word	0x00000038
        /*00dc*/ 	.short	0x0100
        /*00de*/ 	.byte	0x08
	.zero		1


	//   ....[2]....
        /*00e0*/ 	.word	0x00000260
        /*00e4*/ 	.word	0x000000ff
        /*00e8*/ 	.word	0x00000008
        /*00ec*/ 	.short	0x0100
        /*00ee*/ 	.byte	0x08
	.zero		1


	//   ....[3]....
        /*00f0*/ 	.word	0x00000270
        /*00f4*/ 	.word	0x000000ff
        /*00f8*/ 	.word	0x00000040
        /*00fc*/ 	.short	0x0100
        /*00fe*/ 	.byte	0x08
	.zero		1


	//   ....[4]....
        /*0100*/ 	.word	0x00000280
        /*0104*/ 	.word	0x000000ff
        /*0108*/ 	.word	0x00000010
        /*010c*/ 	.short	0x0100
        /*010e*/ 	.byte	0x08
	.zero		1


	//   ....[5]....
        /*0110*/ 	.word	0x00000290
        /*0114*/ 	.word	0x000000ff
        /*0118*/ 	.word	0x00000048
        /*011c*/ 	.short	0x0100
        /*011e*/ 	.byte	0x08
	.zero		1


	//   ....[6]....
        /*0120*/ 	.word	0x000002a0
        /*0124*/ 	.word	0x000000ff
        /*0128*/ 	.word	0x00000018
        /*012c*/ 	.short	0x0100
        /*012e*/ 	.byte	0x08
	.zero		1


	//   ....[7]....
        /*0130*/ 	.word	0x000002b0
        /*0134*/ 	.word	0x000000ff
        /*0138*/ 	.word	0x00000050
        /*013c*/ 	.short	0x0100
        /*013e*/ 	.byte	0x08
	.zero		1


	//   ....[8]....
        /*0140*/ 	.word	0x000002c0
        /*0144*/ 	.word	0x000000ff
        /*0148*/ 	.word	0x00000020
        /*014c*/ 	.short	0x0100
        /*014e*/ 	.byte	0x08
	.zero		1


	//   ....[9]....
        /*0150*/ 	.word	0x000002d0
        /*0154*/ 	.word	0x000000ff
        /*0158*/ 	.word	0x00000058
        /*015c*/ 	.short	0x0100
        /*015e*/ 	.byte	0x08
	.zero		1


	//   ....[10]....
        /*0160*/ 	.word	0x000002e0
        /*0164*/ 	.word	0x000000ff
        /*0168*/ 	.word	0x00000028
        /*016c*/ 	.short	0x0100
        /*016e*/ 	.byte	0x08
	.zero		1


	//   ....[11]....
        /*0170*/ 	.word	0x000002f0
        /*0174*/ 	.word	0x000000ff
        /*0178*/ 	.word	0x00000060
        /*017c*/ 	.short	0x0100
        /*017e*/ 	.byte	0x08
	.zero		1


	//   ....[12]....
        /*0180*/ 	.word	0x00000300
        /*0184*/ 	.word	0x000000ff
        /*0188*/ 	.word	0x00000030
        /*018c*/ 	.short	0x0100
        /*018e*/ 	.byte	0x08
	.zero		1


	//   ....[13]....
        /*0190*/ 	.word	0x00000310
        /*0194*/ 	.word	0x000000ff
        /*0198*/ 	.word	0x00000068
        /*019c*/ 	.short	0x0100
        /*019e*/ 	.byte	0x08
	.zero		1


	//   ....[14]....
        /*01a0*/ 	.word	0x00000620
        /*01a4*/ 	.word	0x000000ff
        /*01a8*/ 	.word	0x000000a0
        /*01ac*/ 	.short	0x0100
        /*01ae*/ 	.byte	0x08
	.zero		1


	//   ....[15]....
        /*01b0*/ 	.word	0x00000690
        /*01b4*/ 	.word	0x000000ff
        /*01b8*/ 	.word	0x000000a8
        /*01bc*/ 	.short	0x0100
        /*01be*/ 	.byte	0x08
	.zero		1


	//   ....[16]....
        /*01c0*/ 	.word	0x000006b0
        /*01c4*/ 	.word	0x000000ff
        /*01c8*/ 	.word	0x00000080
        /*01cc*/ 	.short	0x0100
        /*01ce*/ 	.byte	0x09
	.zero		1


	//   ....[17]....
        /*01d0*/ 	.word	0x000006c0
        /*01d4*/ 	.word	0x000000ff
        /*01d8*/ 	.word	0x00000088
        /*01dc*/ 	.short	0x0100
        /*01de*/ 	.byte	0x09
	.zero		1


	//   ....[18]....
        /*01e0*/ 	.word	0x000006d0
        /*01e4*/ 	.word	0x000000ff
        /*01e8*/ 	.word	0x00000090
        /*01ec*/ 	.short	0x0100
        /*01ee*/ 	.byte	0x09
	.zero		1


	//   ....[19]....
        /*01f0*/ 	.word	0x000006e0
        /*01f4*/ 	.word	0x000000ff
        /*01f8*/ 	.word	0x00000098
        /*01fc*/ 	.short	0x0100
        /*01fe*/ 	.byte	0x09
	.zero		1


	//   ....[20]....
        /*0200*/ 	.word	0x00001610
        /*0204*/ 	.word	0x000000ff
        /*0208*/ 	.word	0xfffffff8
        /*020c*/ 	.short	0x010a
        /*020e*/ 	.byte	0x2b
	.zero		1


	//   ....[21]....
        /*0210*/ 	.word	0x000017d0
        /*0214*/ 	.word	0x00000003
        /*0218*/ 	.word	0x00000000
        /*021c*/ 	.short	0x010a
        /*021e*/ 	.byte	0x3f
	.zero		1


	//   ....[22]....
        /*0220*/ 	.word	0x00001810
        /*0224*/ 	.word	0x00000003
        /*0228*/ 	.word	0x00000000
        /*022c*/ 	.short	0x010a
        /*022e*/ 	.byte	0x3f
	.zero		1


	//   ....[23]....
        /*0230*/ 	.word	0x00001cd0
        /*0234*/ 	.word	0x000000ff
        /*0238*/ 	.word	0x00000000
        /*023c*/ 	.short	0x010a
        /*023e*/ 	.byte	0x04
	.zero		1


	//   ....[24]....
        /*0240*/ 	.word	0x00001d10
        /*0244*/ 	.word	0x000000ff
        /*0248*/ 	.word	0x00000000
        /*024c*/ 	.short	0x010a
        /*024e*/ 	.byte	0x04
	.zero		1


	//   ....[25]....
        /*0250*/ 	.word	0x00002130
        /*0254*/ 	.word	0x000000ff
        /*0258*/ 	.word	0x00000000
        /*025c*/ 	.short	0x0101
        /*025e*/ 	.byte	0x04
	.zero		1


	//   ....[26]....
        /*0260*/ 	.word	0x00002230
        /*0264*/ 	.word	0x00000003
        /*0268*/ 	.word	0x00000000
        /*026c*/ 	.short	0x0101
        /*026e*/ 	.byte	0x30
	.zero		1


	//   ....[27]....
        /*0270*/ 	.word	0x00002320
        /*0274*/ 	.word	0x000000ff
        /*0278*/ 	.word	0x00000000
        /*027c*/ 	.short	0x0101
        /*027e*/ 	.byte	0x04
	.zero		1


	//   ....[28]....
        /*0280*/ 	.word	0x00002390
        /*0284*/ 	.word	0x000000ff
        /*0288*/ 	.word	0x00000008
        /*028c*/ 	.short	0x010a
        /*028e*/ 	.byte	0x2b
	.zero		1


	//   ....[29]....
        /*0290*/ 	.word	0x00004710
        /*0294*/ 	.word	0x00000000
        /*0298*/ 	.word	0x00000000
        /*029c*/ 	.short	0x0101
        /*029e*/ 	.byte	0x30
	.zero		1


	//   ....[30]....
        /*02a0*/ 	.word	0x00005020
        /*02a4*/ 	.word	0x0000000b
        /*02a8*/ 	.word	0x00000038
        /*02ac*/ 	.short	0x010a
        /*02ae*/ 	.byte	0x3f
	.zero		1


	//   ....[31]....
        /*02b0*/ 	.word	0x000053f0
        /*02b4*/ 	.word	0x00000006
        /*02b8*/ 	.word	0x000000a8
        /*02bc*/ 	.short	0x0101
        /*02be*/ 	.byte	0x3f
	.zero		1


	//   ....[32]....
        /*02c0*/ 	.word	0x00005b00
        /*02c4*/ 	.word	0x00000007
        /*02c8*/ 	.word	0x00000000
        /*02cc*/ 	.short	0x010a
        /*02ce*/ 	.byte	0x3f
	.zero		1


	//   ....[33]....
        /*02d0*/ 	.word	0x00005b80
        /*02d4*/ 	.word	0x00000006
        /*02d8*/ 	.word	0x00000000
        /*02dc*/ 	.short	0x010a
        /*02de*/ 	.byte	0x3f
	.zero		1


	//   ....[34]....
        /*02e0*/ 	.word	0x00005c10
        /*02e4*/ 	.word	0x00000007
        /*02e8*/ 	.word	0x00000000
        /*02ec*/ 	.short	0x010a
        /*02ee*/ 	.byte	0x3f
	.zero		1


	//   ....[35]....
        /*02f0*/ 	.word	0x00005ca0
        /*02f4*/ 	.word	0x00000006
        /*02f8*/ 	.word	0x00000000
        /*02fc*/ 	.short	0x010a
        /*02fe*/ 	.byte	0x3f
	.zero		1


	//   ....[36]....
        /*0300*/ 	.word	0x00005d30
        /*0304*/ 	.word	0x00000007
        /*0308*/ 	.word	0x00000000
        /*030c*/ 	.short	0x010a
        /*030e*/ 	.byte	0x3f
	.zero		1


	//   ....[37]....
        /*0310*/ 	.word	0x00005dc0
        /*0314*/ 	.word	0x00000006
        /*0318*/ 	.word	0x00000000
        /*031c*/ 	.short	0x010a
        /*031e*/ 	.byte	0x3f
	.zero		1


	//   ....[38]....
        /*0320*/ 	.word	0x00005e50
        /*0324*/ 	.word	0x00000005
        /*0328*/ 	.word	0x00000000
        /*032c*/ 	.short	0x010a
        /*032e*/ 	.byte	0x3f
	.zero		1


	//   ....[39]....
        /*0330*/ 	.word	0x00005ec0
        /*0334*/ 	.word	0x00000003
        /*0338*/ 	.word	0xfffffff8
        /*033c*/ 	.short	0x010a
        /*033e*/ 	.byte	0x3f
	.zero		1


	//   ....[40]....
        /*0340*/ 	.word	0x00005f10
        /*0344*/ 	.word	0x00000003
        /*0348*/ 	.word	0x00000000
        /*034c*/ 	.short	0x010a
        /*034e*/ 	.byte	0x3f
	.zero		1


	//   ....[41]....
        /*0350*/ 	.word	0x00005f70
        /*0354*/ 	.word	0x00000004
        /*0358*/ 	.word	0x00000000
        /*035c*/ 	.short	0x010a
        /*035e*/ 	.byte	0x3f
	.zero		1


	//   ....[42]....
        /*0360*/ 	.word	0x00005fd0
        /*0364*/ 	.word	0x00000003
        /*0368*/ 	.word	0x00000008
        /*036c*/ 	.short	0x010a
        /*036e*/ 	.byte	0x3f
	.zero		1


	//   ....[43]....
        /*0370*/ 	.word	0x000060a0
        /*0374*/ 	.word	0x0000000b
        /*0378*/ 	.word	0x00000038
        /*037c*/ 	.short	0x010a
        /*037e*/ 	.byte	0x3f
	.zero		1


	//   ....[44]....
        /*0380*/ 	.word	0x00006170
        /*0384*/ 	.word	0x00000007
        /*0388*/ 	.word	0x00000000
        /*038c*/ 	.short	0x010a
        /*038e*/ 	.byte	0x3f
	.zero		1


	//   ....[45]....
        /*0390*/ 	.word	0x000061c0
        /*0394*/ 	.word	0x00000006
        /*0398*/ 	.word	0x00000000
        /*039c*/ 	.short	0x010a
        /*039e*/ 	.byte	0x3f
	.zero		1


	//   ....[46]....
        /*03a0*/ 	.word	0x00006210
        /*03a4*/ 	.word	0x00000007
        /*03a8*/ 	.word	0x00000000
        /*03ac*/ 	.short	0x010a
        /*03ae*/ 	.byte	0x3f
	.zero		1


	//   ....[47]....
        /*03b0*/ 	.word	0x00006260
        /*03b4*/ 	.word	0x00000006
        /*03b8*/ 	.word	0x00000000
        /*03bc*/ 	.short	0x010a
        /*03be*/ 	.byte	0x3f
	.zero		1


	//   ....[48]....
        /*03c0*/ 	.word	0x000062b0
        /*03c4*/ 	.word	0x00000007
        /*03c8*/ 	.word	0x00000000
        /*03cc*/ 	.short	0x010a
        /*03ce*/ 	.byte	0x3f
	.zero		1


	//   ....[49]....
        /*03d0*/ 	.word	0x00006300
        /*03d4*/ 	.word	0x00000006
        /*03d8*/ 	.word	0x00000000
        /*03dc*/ 	.short	0x010a
        /*03de*/ 	.byte	0x3f
	.zero		1


	//----- nvinfo : EIATTR_NUM_MBARRIERS
	.align		4
.L_37:
        /*03e0*/ 	.byte	0x03, 0x38
        /*03e2*/ 	.short	0x0014


	//----- nvinfo : EIATTR_EXIT_INSTR_OFFSETS
	.align		4
        /*03e4*/ 	.byte	0x04, 0x1c
        /*03e6*/ 	.short	(.L_39 - .L_38)


	//   ....[0]....
.L_38:
        /*03e8*/ 	.word	0x00001200


	//   ....[1]....
        /*03ec*/ 	.word	0x00001260


	//   ....[2]....
        /*03f0*/ 	.word	0x00004d50


	//   ....[3]....
        /*03f4*/ 	.word	0x00004d80


	//   ....[4]....
        /*03f8*/ 	.word	0x00005ea0


	//----- nvinfo : EIATTR_MAX_THREADS
	.align		4
.L_39:
        /*03fc*/ 	.byte	0x04, 0x05
        /*03fe*/ 	.short	(.L_41 - .L_40)
.L_40:
        /*0400*/ 	.word	0x00000180
        /*0404*/ 	.word	0x00000001
        /*0408*/ 	.word	0x00000001


	//----- nvinfo : EIATTR_CRS_STACK_SIZE
	.align		4
.L_41:
        /*040c*/ 	.byte	0x04, 0x1e
        /*040e*/ 	.short	(.L_43 - .L_42)
.L_42:
        /*0410*/ 	.word	0x00000000


	//----- nvinfo : EIATTR_CBANK_PARAM_SIZE
	.align		4
.L_43:
        /*0414*/ 	.byte	0x03, 0x19
        /*0416*/ 	.short	0x0470


	//----- nvinfo : EIATTR_PARAM_CBANK
	.align		4
        /*0418*/ 	.byte	0x04, 0x0a
        /*041a*/ 	.short	(.L_45 - .L_44)
	.align		4
.L_44:
        /*041c*/ 	.word	index@(.nv.constant0._ZN7cutlass13device_kernelINS_4gemm6kernel13GemmUniversalIN4cute5tupleIJiiiiEEENS1_10collective13CollectiveMmaINS1_34MainloopSm90TmaGmmaWarpSpecializedILi7ENS5_IJNS4_1CILi1EEESB_SB_EEENS1_32KernelTmaWarpSpecializedPingpongEEENS5_IJNSA_ILi64EEESF_NSA_ILi128EEEEEENS_10bfloat16_tENS5_IJSB_llEEESI_SJ_NS4_8TiledMMAINS4_8MMA_AtomIJNS4_4SM904GMMA27MMA_64x64x16_F32BF16BF16_SSILNSN_5MajorE1ELSP_1ELNSN_7ScaleInE1ELSQ_1EEEEEENS4_6LayoutISC_NS5_IJNSA_ILi0EEESU_SU_EEEEENS5_IJNS4_10UnderscoreESX_SX_EEEEENS4_13SM90_TMA_LOADENS4_14ComposedLayoutINS4_7SwizzleILi3ELi4ELi3EEENS4_18smem_ptr_flag_bitsILi16EEENST_INS5_IJSF_NSA_ILi8EEEEEENS5_IJSB_SF_EEEEEEEvNS4_8identityES10_S1A_vS1B_EENS_8epilogue10collective6detail29Sm90TmaWarpSpecializedAdapterINS1E_15DefaultEpilogueISI_NS5_IJlSB_lEEES1I_NS1D_6thread17LinearCombinationISI_Li1EffLNS1J_9ScaleType4KindE0ELNS_15FloatRoundStyleE2ESI_EENS1_15EpilogueDefaultEEEEEvvEEEEvNT_6ParamsE)
        /*0420*/ 	.short	0x0210
        /*0422*/ 	.short	0x0470


	//----- nvinfo : EIATTR_SW_WAR
	.align		4
.L_45:
        /*0424*/ 	.byte	0x04, 0x36
        /*0426*/ 	.short	(.L_47 - .L_46)
.L_46:
        /*0428*/ 	.word	0x00000008
.L_47:


//--------------------- .nv.callgraph             --------------------------
	.section	.nv.callgraph,"",@"SHT_CUDA_CALLGRAPH"
	.align	4
	.sectionentsize	8
	.align		4
        /*0000*/ 	.word	0x00000000
	.align		4
        /*0004*/ 	.word	0xffffffff
	.align		4
        /*0008*/ 	.word	index@(_ZN7cutlass13device_kernelINS_4gemm6kernel13GemmUniversalIN4cute5tupleIJiiiiEEENS1_10collective13CollectiveMmaINS1_34MainloopSm90TmaGmmaWarpSpecializedILi7ENS5_IJNS4_1CILi1EEESB_SB_EEENS1_32KernelTmaWarpSpecializedPingpongEEENS5_IJNSA_ILi64EEESF_NSA_ILi128EEEEEENS_10bfloat16_tENS5_IJSB_llEEESI_SJ_NS4_8TiledMMAINS4_8MMA_AtomIJNS4_4SM904GMMA27MMA_64x64x16_F32BF16BF16_SSILNSN_5MajorE1ELSP_1ELNSN_7ScaleInE1ELSQ_1EEEEEENS4_6LayoutISC_NS5_IJNSA_ILi0EEESU_SU_EEEEENS5_IJNS4_10UnderscoreESX_SX_EEEEENS4_13SM90_TMA_LOADENS4_14ComposedLayoutINS4_7SwizzleILi3ELi4ELi3EEENS4_18smem_ptr_flag_bitsILi16EEENST_INS5_IJSF_NSA_ILi8EEEEEENS5_IJSB_SF_EEEEEEEvNS4_8identityES10_S1A_vS1B_EENS_8epilogue10collective6detail29Sm90TmaWarpSpecializedAdapterINS1E_15DefaultEpilogueISI_NS5_IJlSB_lEEES1I_NS1D_6thread17LinearCombinationISI_Li1EffLNS1J_9ScaleType4KindE0ELNS_15FloatRoundStyleE2ESI_EENS1_15EpilogueDefaultEEEEEvvEEEEvNT_6ParamsE)
	.align		4
        /*000c*/ 	.word	index@(__assertfail)
	.align		4
        /*0010*/ 	.word	0x00000000
	.align		4
        /*0014*/ 	.word	0xfffffffe
	.align		4
        /*0018*/ 	.word	0x00000000
	.align		4
        /*001c*/ 	.word	0xfffffffd
	.align		4
        /*0020*/ 	.word	0x00000000
	.align		4
        /*0024*/ 	.word	0xfffffffc


//--------------------- .nv.constant4             --------------------------
	.section	.nv.constant4,"a",@progbits
	.align	8
	.align		8
.nv.constant4:
        /*0000*/ 	.dword	__assertfail
	.align		8
        /*0008*/ 	.dword	__unnamed_1
	.align		8
        /*0010*/ 	.dword	_ZN40_INTERNAL_a4f21762_4_k_cu_404ffe65_170944cuda3std3__45__cpo5beginE
	.align		8
        /*0018*/ 	.dword	_ZN40_INTERNAL_a4f21762_4_k_cu_404ffe65_170944cuda3std3__45__cpo3endE
	.align		8
        /*0020*/ 	.dword	_ZN40_INTERNAL_a4f21762_4_k_cu_404ffe65_170944cuda3std3__45__cpo6cbeginE
	.align		8
        /*0028*/ 	.dword	_ZN40_INTERNAL_a4f21762_4_k_cu_404ffe65_170944cuda3std3__45__cpo4cendE
	.align		8
        /*0030*/ 	.dword	_ZN40_INTERNAL_a4f21762_4_k_cu_404ffe65_170944cuda3std3__442_GLOBAL__N__a4f21762_4_k_cu_404ffe65_170946ignoreE
	.align		8
        /*0038*/ 	.dword	_ZN40_INTERNAL_a4f21762_4_k_cu_404ffe65_170944cuda3std3__419piecewise_constructE
	.align		8
        /*0040*/ 	.dword	_ZN40_INTERNAL_a4f21762_4_k_cu_404ffe65_170944cuda3std3__48in_placeE
	.align		8
        /*0048*/ 	.dword	_ZN40_INTERNAL_a4f21762_4_k_cu_404ffe65_170944cuda3std6ranges3__45__cpo4swapE
	.align		8
        /*0050*/ 	.dword	_ZN40_INTERNAL_a4f21762_4_k_cu_404ffe65_170944cuda3std6ranges3__45__cpo9iter_moveE
	.align		8
        /*0058*/ 	.dword	_ZN40_INTERNAL_a4f21762_4_k_cu_404ffe65_170944cute7productE
	.align		8
        /*0060*/ 	.dword	_ZN40_INTERNAL_a4f21762_4_k_cu_404ffe65_170944cute1_E
	.align		8
        /*0068*/ 	.dword	$str$22
	.align		8
        /*0070*/ 	.dword	$str$23


//--------------------- .text._ZN7cutlass13device_kernelINS_4gemm6kernel13GemmUniversalIN4cute5tupleIJiiiiEEENS1_10collective13CollectiveMmaINS1_34MainloopSm90TmaGmmaWarpSpecializedILi7ENS5_IJNS4_1CILi1EEESB_SB_EEENS1_32KernelTmaWarpSpecializedPingpongEEENS5_IJNSA_ILi64EEESF_NSA_ILi128EEEEEENS_10bfloat16_tENS5_IJSB_llEEESI_SJ_NS4_8TiledMMAINS4_8MMA_AtomIJNS4_4SM904GMMA27MMA_64x64x16_F32BF16BF16_SSILNSN_5MajorE1ELSP_1ELNSN_7ScaleInE1ELSQ_1EEEEEENS4_6LayoutISC_NS5_IJNSA_ILi0EEESU_SU_EEEEENS5_IJNS4_10UnderscoreESX_SX_EEEEENS4_13SM90_TMA_LOADENS4_14ComposedLayoutINS4_7SwizzleILi3ELi4ELi3EEENS4_18smem_ptr_flag_bitsILi16EEENST_INS5_IJSF_NSA_ILi8EEEEEENS5_IJSB_SF_EEEEEEEvNS4_8identityES10_S1A_vS1B_EENS_8epilogue10collective6detail29Sm90TmaWarpSpecializedAdapterINS1E_15DefaultEpilogueISI_NS5_IJlSB_lEEES1I_NS1D_6thread17LinearCombinationISI_Li1EffLNS1J_9ScaleType4KindE0ELNS_15FloatRoundStyleE2ESI_EENS1_15EpilogueDefaultEEEEEvvEEEEvNT_6ParamsE --------------------------
	.section	.text._ZN7cutlass13device_kernelINS_4gemm6kernel13GemmUniversalIN4cute5tupleIJiiiiEEENS1_10collective13CollectiveMmaINS1_34MainloopSm90TmaGmmaWarpSpecializedILi7ENS5_IJNS4_1CILi1EEESB_SB_EEENS1_32KernelTmaWarpSpecializedPingpongEEENS5_IJNSA_ILi64EEESF_NSA_ILi128EEEEEENS_10bfloat16_tENS5_IJSB_llEEESI_SJ_NS4_8TiledMMAINS4_8MMA_AtomIJNS4_4SM904GMMA27MMA_64x64x16_F32BF16BF16_SSILNSN_5MajorE1ELSP_1ELNSN_7ScaleInE1ELSQ_1EEEEEENS4_6LayoutISC_NS5_IJNSA_ILi0EEESU_SU_EEEEENS5_IJNS4_10UnderscoreESX_SX_EEEEENS4_13SM90_TMA_LOADENS4_14ComposedLayoutINS4_7SwizzleILi3ELi4ELi3EEENS4_18smem_ptr_flag_bitsILi16EEENST_INS5_IJSF_NSA_ILi8EEEEEENS5_IJSB_SF_EEEEEEEvNS4_8identityES10_S1A_vS1B_EENS_8epilogue10collective6detail29Sm90TmaWarpSpecializedAdapterINS1E_15DefaultEpilogueISI_NS5_IJlSB_lEEES1I_NS1D_6thread17LinearCombinationISI_Li1EffLNS1J_9ScaleType4KindE0ELNS_15FloatRoundStyleE2ESI_EENS1_15EpilogueDefaultEEEEEvvEEEEvNT_6ParamsE,"ax",@progbits
	.align	128
.text._ZN7cutlass13device_kernelINS_4gemm6kernel13GemmUniversalIN4cute5tupleIJiiiiEEENS1_10collective13CollectiveMmaINS1_34MainloopSm90TmaGmmaWarpSpecializedILi7ENS5_IJNS4_1CILi1EEESB_SB_EEENS1_32KernelTmaWarpSpecializedPingpongEEENS5_IJNSA_ILi64EEESF_NSA_ILi128EEEEEENS_10bfloat16_tENS5_IJSB_llEEESI_SJ_NS4_8TiledMMAINS4_8MMA_AtomIJNS4_4SM904GMMA27MMA_64x64x16_F32BF16BF16_SSILNSN_5MajorE1ELSP_1ELNSN_7ScaleInE1ELSQ_1EEEEEENS4_6LayoutISC_NS5_IJNSA_ILi0EEESU_SU_EEEEENS5_IJNS4_10UnderscoreESX_SX_EEEEENS4_13SM90_TMA_LOADENS4_14ComposedLayoutINS4_7SwizzleILi3ELi4ELi3EEENS4_18smem_ptr_flag_bitsILi16EEENST_INS5_IJSF_NSA_ILi8EEEEEENS5_IJSB_SF_EEEEEEEvNS4_8identityES10_S1A_vS1B_EENS_8epilogue10collective6detail29Sm90TmaWarpSpecializedAdapterINS1E_15DefaultEpilogueISI_NS5_IJlSB_lEEES1I_NS1D_6thread17LinearCombinationISI_Li1EffLNS1J_9ScaleType4KindE0ELNS_15FloatRoundStyleE2ESI_EENS1_15EpilogueDefaultEEEEEvvEEEEvNT_6ParamsE:
        .type           _ZN7cutlass13device_kernelINS_4gemm6kernel13GemmUniversalIN4cute5tupleIJiiiiEEENS1_10collective13CollectiveMmaINS1_34MainloopSm90TmaGmmaWarpSpecializedILi7ENS5_IJNS4_1CILi1EEESB_SB_EEENS1_32KernelTmaWarpSpecializedPingpongEEENS5_IJNSA_ILi64EEESF_NSA_ILi128EEEEEENS_10bfloat16_tENS5_IJSB_llEEESI_SJ_NS4_8TiledMMAINS4_8MMA_AtomIJNS4_4SM904GMMA27MMA_64x64x16_F32BF16BF16_SSILNSN_5MajorE1ELSP_1ELNSN_7ScaleInE1ELSQ_1EEEEEENS4_6LayoutISC_NS5_IJNSA_ILi0EEESU_SU_EEEEENS5_IJNS4_10UnderscoreESX_SX_EEEEENS4_13SM90_TMA_LOADENS4_14ComposedLayoutINS4_7SwizzleILi3ELi4ELi3EEENS4_18smem_ptr_flag_bitsILi16EEENST_INS5_IJSF_NSA_ILi8EEEEEENS5_IJSB_SF_EEEEEEEvNS4_8identityES10_S1A_vS1B_EENS_8epilogue10collective6detail29Sm90TmaWarpSpecializedAdapterINS1E_15DefaultEpilogueISI_NS5_IJlSB_lEEES1I_NS1D_6thread17LinearCombinationISI_Li1EffLNS1J_9ScaleType4KindE0ELNS_15FloatRoundStyleE2ESI_EENS1_15EpilogueDefaultEEEEEvvEEEEvNT_6ParamsE,@function
        .size           _ZN7cutlass13device_kernelINS_4gemm6kernel13GemmUniversalIN4cute5tupleIJiiiiEEENS1_10collective13CollectiveMmaINS1_34MainloopSm90TmaGmmaWarpSpecializedILi7ENS5_IJNS4_1CILi1EEESB_SB_EEENS1_32KernelTmaWarpSpecializedPingpongEEENS5_IJNSA_ILi64EEESF_NSA_ILi128EEEEEENS_10bfloat16_tENS5_IJSB_llEEESI_SJ_NS4_8TiledMMAINS4_8MMA_AtomIJNS4_4SM904GMMA27MMA_64x64x16_F32BF16BF16_SSILNSN_5MajorE1ELSP_1ELNSN_7ScaleInE1ELSQ_1EEEEEENS4_6LayoutISC_NS5_IJNSA_ILi0EEESU_SU_EEEEENS5_IJNS4_10UnderscoreESX_SX_EEEEENS4_13SM90_TMA_LOADENS4_14ComposedLayoutINS4_7SwizzleILi3ELi4ELi3EEENS4_18smem_ptr_flag_bitsILi16EEENST_INS5_IJSF_NSA_ILi8EEEEEENS5_IJSB_SF_EEEEEEEvNS4_8identityES10_S1A_vS1B_EENS_8epilogue10collective6detail29Sm90TmaWarpSpecializedAdapterINS1E_15DefaultEpilogueISI_NS5_IJlSB_lEEES1I_NS1D_6thread17LinearCombinationISI_Li1EffLNS1J_9ScaleType4KindE0ELNS_15FloatRoundStyleE2ESI_EENS1_15EpilogueDefaultEEEEEvvEEEEvNT_6ParamsE,(.L_x_139 - _ZN7cutlass13device_kernelINS_4gemm6kernel13GemmUniversalIN4cute5tupleIJiiiiEEENS1_10collective13CollectiveMmaINS1_34MainloopSm90TmaGmmaWarpSpecializedILi7ENS5_IJNS4_1CILi1EEESB_SB_EEENS1_32KernelTmaWarpSpecializedPingpongEEENS5_IJNSA_ILi64EEESF_NSA_ILi128EEEEEENS_10bfloat16_tENS5_IJSB_llEEESI_SJ_NS4_8TiledMMAINS4_8MMA_AtomIJNS4_4SM904GMMA27MMA_64x64x16_F32BF16BF16_SSILNSN_5MajorE1ELSP_1ELNSN_7ScaleInE1ELSQ_1EEEEEENS4_6LayoutISC_NS5_IJNSA_ILi0EEESU_SU_EEEEENS5_IJNS4_10UnderscoreESX_SX_EEEEENS4_13SM90_TMA_LOADENS4_14ComposedLayoutINS4_7SwizzleILi3ELi4ELi3EEENS4_18smem_ptr_flag_bitsILi16EEENST_INS5_IJSF_NSA_ILi8EEEEEENS5_IJSB_SF_EEEEEEEvNS4_8identityES10_S1A_vS1B_EENS_8epilogue10collective6detail29Sm90TmaWarpSpecializedAdapterINS1E_15DefaultEpilogueISI_NS5_IJlSB_lEEES1I_NS1D_6thread17LinearCombinationISI_Li1EffLNS1J_9ScaleType4KindE0ELNS_15FloatRoundStyleE2ESI_EENS1_15EpilogueDefaultEEEEEvvEEEEvNT_6ParamsE)
        .other          _ZN7cutlass13device_kernelINS_4gemm6kernel13GemmUniversalIN4cute5tupleIJiiiiEEENS1_10collective13CollectiveMmaINS1_34MainloopSm90TmaGmmaWarpSpecializedILi7ENS5_IJNS4_1CILi1EEESB_SB_EEENS1_32KernelTmaWarpSpecializedPingpongEEENS5_IJNSA_ILi64EEESF_NSA_ILi128EEEEEENS_10bfloat16_tENS5_IJSB_llEEESI_SJ_NS4_8TiledMMAINS4_8MMA_AtomIJNS4_4SM904GMMA27MMA_64x64x16_F32BF16BF16_SSILNSN_5MajorE1ELSP_1ELNSN_7ScaleInE1ELSQ_1EEEEEENS4_6LayoutISC_NS5_IJNSA_ILi0EEESU_SU_EEEEENS5_IJNS4_10UnderscoreESX_SX_EEEEENS4_13SM90_TMA_LOADENS4_14ComposedLayoutINS4_7SwizzleILi3ELi4ELi3EEENS4_18smem_ptr_flag_bitsILi16EEENST_INS5_IJSF_NSA_ILi8EEEEEENS5_IJSB_SF_EEEEEEEvNS4_8identityES10_S1A_vS1B_EENS_8epilogue10collective6detail29Sm90TmaWarpSpecializedAdapterINS1E_15DefaultEpilogueISI_NS5_IJlSB_lEEES1I_NS1D_6thread17LinearCombinationISI_Li1EffLNS1J_9ScaleType4KindE0ELNS_15FloatRoundStyleE2ESI_EENS1_15EpilogueDefaultEEEEEvvEEEEvNT_6ParamsE,@"STO_CUDA_ENTRY STV_DEFAULT"
_ZN7cutlass13device_kernelINS_4gemm6kernel13GemmUniversalIN4cute5tupleIJiiiiEEENS1_10collective13CollectiveMmaINS1_34MainloopSm90TmaGmmaWarpSpecializedILi7ENS5_IJNS4_1CILi1EEESB_SB_EEENS1_32KernelTmaWarpSpecializedPingpongEEENS5_IJNSA_ILi64EEESF_NSA_ILi128EEEEEENS_10bfloat16_tENS5_IJSB_llEEESI_SJ_NS4_8TiledMMAINS4_8MMA_AtomIJNS4_4SM904GMMA27MMA_64x64x16_F32BF16BF16_SSILNSN_5MajorE1ELSP_1ELNSN_7ScaleInE1ELSQ_1EEEEEENS4_6LayoutISC_NS5_IJNSA_ILi0EEESU_SU_EEEEENS5_IJNS4_10UnderscoreESX_SX_EEEEENS4_13SM90_TMA_LOADENS4_14ComposedLayoutINS4_7SwizzleILi3ELi4ELi3EEENS4_18smem_ptr_flag_bitsILi16EEENST_INS5_IJSF_NSA_ILi8EEEEEENS5_IJSB_SF_EEEEEEEvNS4_8identityES10_S1A_vS1B_EENS_8epilogue10collective6detail29Sm90TmaWarpSpecializedAdapterINS1E_15DefaultEpilogueISI_NS5_IJlSB_lEEES1I_NS1D_6thread17LinearCombinationISI_Li1EffLNS1J_9ScaleType4KindE0ELNS_15FloatRoundStyleE2ESI_EENS1_15EpilogueDefaultEEEEEvvEEEEvNT_6ParamsE:
[----:B------:R-:W0:Y:S02]  /*0000*/  LDC R1, c[0x0][0x28] ;  /* 0x00000a00ff017b82 */ /* 0x000e240000000800 */
[----:B0-----:R-:W-:Y:S01]  /*0010*/  VIADD R1, R1, 0xfffffff8 ;  /* 0xfffffff801017836 */ /* 0x001fe20000000000 */
[----:B------:R-:W0:Y:S01]  /*0020*/  S2R R4, SR_TID.X ;  /* 0x0000000000047919 */ /* 0x000e220000002100 */
[----:B------:R-:W-:Y:S01]  /*0030*/  ELECT P0, URZ, PT ;  /* 0x00000000003f782f */ /* 0x000fe20003800000 */
[----:B------:R-:W-:Y:S01]  /*0040*/  BSSY B0, `(.L_x_0) ;  /* 0x000000f000007945 */ /* 0x000fe20003800000 */
[--C-:B0-----:R-:W-:Y:S02]  /*0050*/  SHF.R.U32.HI R0, RZ, 0x5, R4.reuse ;  /* 0x00000005ff007819 */ /* 0x101fe40000011604 */
[----:B------:R-:W-:-:S03]  /*0060*/  SHF.R.U32.HI R5, RZ, 0x7, R4 ;  /* 0x00000007ff057819 */ /* 0x000fc60000011604 */
[----:B------:R-:W0:Y:S04]  /*0070*/  SHFL.IDX PT, R2, R0, RZ, 0x1f ;  /* 0x00001fff00027589 */ /* 0x000e2800000e0000 */
[----:B------:R1:W2:Y:S01]  /*0080*/  SHFL.IDX PT, R7, R5, RZ, 0x1f ;  /* 0x00001fff05077589 */ /* 0x0002a200000e0000 */
[----:B0-----:R-:W-:-:S13]  /*0090*/  ISETP.NE.OR P0, PT, R2, RZ, !P0 ;  /* 0x000000ff0200720c */ /* 0x001fda0004705670 */
[----:B-12---:R-:W-:Y:S05]  /*00a0*/  @P0 BRA `(.L_x_1) ;  /* 0x0000000000200947 */ /* 0x006fea0003800000 */
[----:B------:R-:W-:Y:S02]  /*00b0*/  ULDC.64 UR4, c[0x0][0x198] ;  /* 0x0000660000047ab9 */ /* 0x000fe40000000a00 */
[----:B------:R-:W-:Y:S02]  /*00c0*/  UIADD3 UR6, UP0, UR4, 0xf0, URZ ;  /* 0x000000f004067890 */ /* 0x000fe4000ff1e03f */
[----:B------:R-:W-:Y:S02]  /*00d0*/  UIADD3 UR4, UP1, UR4, 0x1f0, URZ ;  /* 0x000001f004047890 */ /* 0x000fe4000ff3e03f */
[----:B------:R-:W-:Y:S02]  /*00e0*/  UIADD3.X UR7, URZ, UR5, URZ, UP0, !UPT ;  /* 0x000000053f077290 */ /* 0x000fe400087fe43f */
[----:B------:R-:W-:-:S07]  /*00f0*/  UIADD3.X UR5, URZ, UR5, URZ, UP1, !UPT ;  /* 0x000000053f057290 */ /* 0x000fce0008ffe43f */
[----:B------:R0:W-:Y:S02]  /*0100*/  UTMACCTL.PF [UR6] ;  /* 0x00000000060079b9 */ /* 0x0001e40008040000 */
[----:B------:R0:W-:Y:S02]  /*0110*/  UTMACCTL.PF [UR4] ;  /* 0x00000000040079b9 */ /* 0x0001e40008040000 */
[----:B0-----:R-:W-:Y:S01]  /*0120*/  NOP ;  /* 0x0000000000007918 */ /* 0x001fe20000000000 */
.L_x_1:
[----:B------:R-:W-:Y:S05]  /*0130*/  BSYNC B0 ;  /* 0x0000000000007941 */ /* 0x000fea0003800000 */
.L_x_0:
[----:B------:R-:W0:Y:S02]  /*0140*/  SHFL.IDX PT, R3, R0, RZ, 0x1f ;  /* 0x00001fff00037589 */ /* 0x000e2400000e0000 */
[----:B0-----:R-:W-:-:S13]  /*0150*/  ISETP.NE.AND P0, PT, R3, RZ, PT ;  /* 0x000000ff0300720c */ /* 0x001fda0003f05270 */
[----:B------:R-:W-:Y:S05]  /*0160*/  @P0 BRA `(.L_x_2) ;  /* 0x0000000000700947 */ /* 0x000fea0003800000 */
[----:B------:R-:W0:Y:S01]  /*0170*/  S2UR UR8, SR_CgaCtaId ;  /* 0x00000000000879c3 */ /* 0x000e220000008800 */
[----:B------:R-:W-:Y:S01]  /*0180*/  UMOV UR4, 0x400 ;  /* 0x0000040000047882 */ /* 0x000fe20000000000 */
[----:B------:R-:W-:Y:S01]  /*0190*/  UMOV UR5, 0x1 ;  /* 0x0000000100057882 */ /* 0x000fe20000000000 */
[----:B------:R-:W-:Y:S01]  /*01a0*/  UMOV UR6, 0x80 ;  /* 0x0000008000067882 */ /* 0x000fe20000000000 */
[----:B------:R-:W-:Y:S01]  /*01b0*/  ELECT P0, URZ, PT ;  /* 0x00000000003f782f */ /* 0x000fe20003800000 */
[----:B------:R-:W-:-:S04]  /*01c0*/  UIADD3 UR6, -UR6, 0x100000, URZ ;  /* 0x0010000006067890 */ /* 0x000fc8000fffe13f */
[----:B------:R-:W-:Y:S02]  /*01d0*/  USHF.L.U32 UR7, UR6, 0xb, URZ ;  /* 0x0000000b06077899 */ /* 0x000fe4000800063f */
[----:B------:R-:W-:Y:S02]  /*01e0*/  USHF.L.U32 UR6, UR6, 0x1, URZ ;  /* 0x0000000106067899 */ /* 0x000fe4000800063f */
[----:B0-----:R-:W-:Y:S02]  /*01f0*/  ULEA UR8, UR8, UR4, 0x18 ;  /* 0x0000000408087291 */ /* 0x001fe4000f8ec03f */
[----:B------:R-:W-:-:S04]  /*0200*/  UIADD3 UR4, -UR5, 0x100000, URZ ;  /* 0x0010000005047890 */ /* 0x000fc8000fffe13f */
[----:B------:R-:W-:Y:S02]  /*0210*/  USHF.L.U32 UR5, UR4, 0xb, URZ ;  /* 0x0000000b04057899 */ /* 0x000fe4000800063f */
[----:B------:R-:W-:Y:S01]  /*0220*/  USHF.L.U32 UR4, UR4, 0x1, URZ ;  /* 0x0000000104047899 */ /* 0x000fe2000800063f */
[----:B------:R-:W0:Y:S11]  /*0230*/  FENCE.VIEW.ASYNC.S ;  /* 0x00000000000073c6 */ /* 0x000e360000000000 */
[----:B0-----:R0:W1:Y:S01]  /*0240*/  SYNCS.EXCH.64 URZ, [UR8], UR4 ;  /* 0x00000004083f75b2 */ /* 0x0010620008000100 */
[----:B------:R0:W2:Y:S01]  /*0250*/  SYNCS.EXCH.64 URZ, [UR8+0x38], UR6 ;  /* 0x00003806083f75b2 */ /* 0x0000a20008000100 */
[----:B------:R0:W3:Y:S01]  /*0260*/  SYNCS.EXCH.64 URZ, [UR8+0x8], UR4 ;  /* 0x00000804083f75b2 */ /* 0x0000e20008000100 */
[----:B------:R0:W4:Y:S01]  /*0270*/  SYNCS.EXCH.64 URZ, [UR8+0x40], UR6 ;  /* 0x00004006083f75b2 */ /* 0x0001220008000100 */
[----:B------:R0:W0:Y:S01]  /*0280*/  SYNCS.EXCH.64 URZ, [UR8+0x10], UR4 ;  /* 0x00001004083f75b2 */ /* 0x0000220008000100 */
        /* <DEDUP_REMOVED lines=9> */
[----:B------:R-:W-:Y:S01]  /*0320*/  NOP ;  /* 0x0000000000007918 */ /* 0x000fe20000000000 */
.L_x_2:
[----:B------:R-:W5:Y:S01]  /*0330*/  SHFL.IDX PT, R6, R0, RZ, 0x1f ;  /* 0x00001fff00067589 */ /* 0x000f6200000e0000 */
[----:B------:R-:W-:Y:S01]  /*0340*/  ELECT P0, URZ, PT ;  /* 0x00000000003f782f */ /* 0x000fe20003800000 */
[----:B------:R-:W-:Y:S01]  /*0350*/  NOP ;  /* 0x0000000000007918 */ /* 0x000fe20000000000 */
[----:B------:R-:W-:Y:S01]  /*0360*/  ELECT P1, URZ, PT ;  /* 0x00000000003f782f */ /* 0x000fe20003820000 */
[----:B------:R-:W1:Y:S01]  /*0370*/  SHFL.IDX PT, R3, R0, RZ, 0x1f ;  /* 0x00001fff00037589 */ /* 0x000e6200000e0000 */
[----:B0-----:R-:W-:Y:S01]  /*0380*/  UMOV UR4, 0x20 ;  /* 0x0000002000047882 */ /* 0x001fe20000000000 */
[----:B------:R-:W-:Y:S01]  /*0390*/  UMOV UR11, 0x80 ;  /* 0x00000080000b7882 */ /* 0x000fe20000000000 */
[----:B------:R-:W-:Y:S01]  /*03a0*/  NOP ;  /* 0x0000000000007918 */ /* 0x000fe20000000000 */
[----:B------:R-:W0:Y:S01]  /*03b0*/  SHFL.IDX PT, R5, R5, RZ, 0x1f ;  /* 0x00001fff05057589 */ /* 0x000e2200000e0000 */
[C---:B------:R-:W-:Y:S01]  /*03c0*/  VIADD R31, R7.reuse, 0xffffffff ;  /* 0xffffffff071f7836 */ /* 0x040fe20000000000 */
[----:B------:R-:W-:Y:S01]  /*03d0*/  ULDC.64 UR36, c[0x0][0x208] ;  /* 0x0000820000247ab9 */ /* 0x000fe20000000a00 */
[----:B------:R-:W-:-:S03]  /*03e0*/  ISETP.NE.AND P2, PT, R7, RZ, PT ;  /* 0x000000ff0700720c */ /* 0x000fc60003f45270 */
[----:B------:R-:W-:Y:S02]  /*03f0*/  ISETP.GE.U32.AND P3, PT, R31, 0x2, PT ;  /* 0x000000021f00780c */ /* 0x000fe40003f66070 */
[----:B-----5:R-:W-:Y:S02]  /*0400*/  ISETP.NE.OR P0, PT, R6, RZ, !P0 ;  /* 0x000000ff0600720c */ /* 0x020fe40004705670 */
[----:B-1----:R-:W-:Y:S02]  /*0410*/  ISETP.NE.OR P1, PT, R3, RZ, !P1 ;  /* 0x000000ff0300720c */ /* 0x002fe40004f25670 */
[----:B------:R-:W-:Y:S02]  /*0420*/  SHF.R.S32.HI R3, RZ, 0x1f, R2 ;  /* 0x0000001fff037819 */ /* 0x000fe40000011402 */
[----:B0-----:R-:W-:Y:S02]  /*0430*/  R2UR UR43, R5 ;  /* 0x00000000052b72ca */ /* 0x001fe400000e0000 */
[----:B------:R-:W-:-:S05]  /*0440*/  LEA.HI R3, R3, R2, RZ, 0x2 ;  /* 0x0000000203037211 */ /* 0x000fca00078f10ff */
[----:B------:R-:W-:Y:S01]  /*0450*/  VOTEU.ALL UP0, P0 ;  /* 0x00000000003f7886 */ /* 0x000fe20000000000 */
[----:B------:R-:W-:Y:S01]  /*0460*/  LOP3.LUT R3, R3, 0xfffffffc, RZ, 0xc0, !PT ;  /* 0xfffffffc03037812 */ /* 0x000fe200078ec0ff */
[----:B------:R-:W-:-:S03]  /*0470*/  VOTEU.ALL UP1, P1 ;  /* 0x00000000003f7886 */ /* 0x000fc60000820000 */
[----:B------:R-:W0:Y:S01]  /*0480*/  @!UP0 S2UR UR7, SR_CgaCtaId ;  /* 0x00000000000789c3 */ /* 0x000e220000008800 */
[----:B------:R-:W-:Y:S01]  /*0490*/  @!UP0 UMOV UR6, 0x400 ;  /* 0x0000040000068882 */ /* 0x000fe20000000000 */
[----:B------:R-:W-:-:S04]  /*04a0*/  @!UP0 UIADD3 UR4, -UR4, 0x100000, URZ ;  /* 0x0010000004048890 */ /* 0x000fc8000fffe13f */
[----:B------:R-:W-:Y:S02]  /*04b0*/  @!UP0 USHF.L.U32 UR5, UR4, 0xb, URZ ;  /* 0x0000000b04058899 */ /* 0x000fe4000800063f */
[----:B------:R-:W-:Y:S01]  /*04c0*/  @!UP0 USHF.L.U32 UR4, UR4, 0x1, URZ ;  /* 0x0000000104048899 */ /* 0x000fe2000800063f */
[----:B------:R-:W-:Y:S01]  /*04d0*/  IMAD.IADD R14, R2, 0x1, -R3 ;  /* 0x00000001020e7824 */ /* 0x000fe200078e0a03 */
[----:B------:R-:W-:Y:S01]  /*04e0*/  @!UP1 UMOV UR9, 0x400 ;  /* 0x0000040000099882 */ /* 0x000fe20000000000 */
[----:B------:R-:W-:Y:S01]  /*04f0*/  VOTEU.ALL UP2, P1 ;  /* 0x00000000003f7886 */ /* 0x000fe20000840000 */
[----:B------:R-:W-:Y:S01]  /*0500*/  VOTEU.ALL UP3, P1 ;  /* 0x00000000003f7886 */ /* 0x000fe20000860000 */
[----:B------:R-:W-:Y:S01]  /*0510*/  VOTEU.ALL UP4, P1 ;  /* 0x00000000003f7886 */ /* 0x000fe20000880000 */
[----:B------:R-:W1:Y:S01]  /*0520*/  @!UP1 S2UR UR10, SR_CgaCtaId ;  /* 0x00000000000a99c3 */ /* 0x000e620000008800 */
[----:B------:R-:W-:Y:S01]  /*0530*/  VOTEU.ALL UP5, P1 ;  /* 0x00000000003f7886 */ /* 0x000fe200008a0000 */
[----:B------:R-:W-:-:S04]  /*0540*/  SHF.R.S32.HI R3, RZ, 0x1f, R4 ;  /* 0x0000001fff037819 */ /* 0x000fc80000011404 */
[----:B------:R-:W-:-:S04]  /*0550*/  LEA.HI R3, R3, R4, RZ, 0x7 ;  /* 0x0000000403037211 */ /* 0x000fc800078f38ff */
[----:B------:R-:W-:-:S05]  /*0560*/  LOP3.LUT R3, R3, 0xffffff80, RZ, 0xc0, !PT ;  /* 0xffffff8003037812 */ /* 0x000fca00078ec0ff */
[----:B------:R-:W-:Y:S01]  /*0570*/  IMAD.IADD R5, R4, 0x1, -R3 ;  /* 0x0000000104057824 */ /* 0x000fe200078e0a03 */
[----:B0-----:R-:W-:Y:S02]  /*0580*/  @!UP0 ULEA UR8, UR7, UR6, 0x18 ;  /* 0x0000000607088291 */ /* 0x001fe4000f8ec03f */
[----:B------:R-:W-:-:S04]  /*0590*/  @!UP1 UIADD3 UR6, -UR11, 0x100000, URZ ;  /* 0x001000000b069890 */ /* 0x000fc8000fffe13f */
[----:B------:R-:W-:Y:S02]  /*05a0*/  @!UP1 USHF.L.U32 UR7, UR6, 0xb, URZ ;  /* 0x0000000b06079899 */ /* 0x000fe4000800063f */
[----:B------:R-:W-:Y:S01]  /*05b0*/  @!UP1 USHF.L.U32 UR6, UR6, 0x1, URZ ;  /* 0x0000000106069899 */ /* 0x000fe2000800063f */
[----:B------:R-:W-:Y:S01]  /*05c0*/  VOTEU.ALL UP0, P0 ;  /* 0x00000000003f7886 */ /* 0x000fe20000000000 */
[----:B-1----:R-:W-:Y:S01]  /*05d0*/  @!UP1 ULEA UR9, UR10, UR9, 0x18 ;  /* 0x000000090a099291 */ /* 0x002fe2000f8ec03f */
[----:B------:R-:W-:Y:S02]  /*05e0*/  VOTEU.ALL UP1, P0 ;  /* 0x00000000003f7886 */ /* 0x000fe40000020000 */
[----:B------:R-:W-:Y:S01]  /*05f0*/  ULDC.64 UR10, c[0x0][0x598] ;  /* 0x00016600000a7ab9 */ /* 0x000fe20000000a00 */
[----:B------:R-:W-:Y:S01]  /*0600*/  ISETP.NE.AND P0, PT, R14, 0x3, PT ;  /* 0x000000030e00780c */ /* 0x000fe20003f05270 */
[----:B------:R-:W0:Y:S02]  /*0610*/  FENCE.VIEW.ASYNC.S ;  /* 0x00000000000073c6 */ /* 0x000e240000000000 */
[----:B0-----:R0:W2:Y:S01]  /*0620*/  @!UP0 SYNCS.EXCH.64 URZ, [UR8+0xa0], UR4 ;  /* 0x0000a004083f85b2 */ /* 0x0010a20008000100 */
[----:B------:R-:W-:-:S02]  /*0630*/  ISETP.NE.U32.AND P1, PT, RZ, UR10, PT ;  /* 0x0000000aff007c0c */ /* 0x000fc4000bf25070 */
[----:B------:R-:W-:Y:S02]  /*0640*/  ISETP.EQ.OR P0, PT, R14, RZ, !P0 ;  /* 0x000000ff0e00720c */ /* 0x000fe40004702670 */
[----:B------:R-:W-:Y:S02]  /*0650*/  ISETP.NE.AND.EX P1, PT, RZ, UR11, PT, P1 ;  /* 0x0000000bff007c0c */ /* 0x000fe4000bf25310 */
[----:B------:R-:W-:-:S04]  /*0660*/  ISETP.EQ.AND P0, PT, R7, RZ, P0 ;  /* 0x000000ff0700720c */ /* 0x000fc80000702270 */
[----:B------:R-:W-:-:S04]  /*0670*/  SEL R23, RZ, 0x1, !P0 ;  /* 0x00000001ff177807 */ /* 0x000fc80004000000 */
[----:B------:R-:W-:Y:S01]  /*0680*/  SEL R23, R23, 0x2, P3 ;  /* 0x0000000217177807 */ /* 0x000fe20001800000 */
[----:B------:R0:W2:Y:S01]  /*0690*/  @!UP1 SYNCS.EXCH.64 URZ, [UR8+0xa8], UR4 ;  /* 0x0000a804083f95b2 */ /* 0x0000a20008000100 */
[----:B------:R-:W-:Y:S01]  /*06a0*/  NOP ;  /* 0x0000000000007918 */ /* 0x000fe20000000000 */
[----:B------:R0:W2:Y:S01]  /*06b0*/  @!UP2 SYNCS.EXCH.64 URZ, [UR9+0x80], UR6 ;  /* 0x00008006093fa5b2 */ /* 0x0000a20008000100 */
[----:B------:R0:W2:Y:S01]  /*06c0*/  @!UP3 SYNCS.EXCH.64 URZ, [UR9+0x88], UR6 ;  /* 0x00008806093fb5b2 */ /* 0x0000a20008000100 */
[----:B------:R0:W2:Y:S01]  /*06d0*/  @!UP4 SYNCS.EXCH.64 URZ, [UR9+0x90], UR6 ;  /* 0x00009006093fc5b2 */ /* 0x0000a20008000100 */
[----:B------:R0:W2:Y:S01]  /*06e0*/  @!UP5 SYNCS.EXCH.64 URZ, [UR9+0x98], UR6 ;  /* 0x00009806093fd5b2 */ /* 0x0000a20008000100 */
[----:B------:R-:W-:Y:S01]  /*06f0*/  NOP ;  /* 0x0000000000007918 */ /* 0x000fe20000000000 */
[----:B--234-:R-:W-:Y:S06]  /*0700*/  BAR.SYNC.DEFER_BLOCKING 0x0 ;  /* 0x0000000000007b1d */ /* 0x01cfec0000010000 */
[----:B0-----:R-:W-:Y:S05]  /*0710*/  @!P1 BRA `(.L_x_3) ;  /* 0x00000000001c9947 */ /* 0x001fea0003800000 */
[----:B------:R-:W0:Y:S02]  /*0720*/  LDC.64 R2, c[0x0][0x598] ;  /* 0x00016600ff027b82 */ /* 0x000e240000000a00 */
[----:B0-----:R-:W2:Y:S02]  /*0730*/  LDG.E.64 R2, desc[UR36][R2.64] ;  /* 0x0000002402027981 */ /* 0x001ea4000c1e1b00 */
[----:B--2---:R-:W-:-:S04]  /*0740*/  ISETP.NE.U32.AND P0, PT, R2, RZ, PT ;  /* 0x000000ff0200720c */ /* 0x004fc80003f05070 */
[----:B------:R-:W-:-:S13]  /*0750*/  ISETP.NE.AND.EX P0, PT, R3, RZ, PT, P0 ;  /* 0x000000ff0300720c */ /* 0x000fda0003f05300 */
[----:B------:R-:W-:Y:S05]  /*0760*/  @!P0 BRA `(.L_x_3) ;  /* 0x0000000000088947 */ /* 0x000fea0003800000 */
[----:B------:R1:W5:Y:S01]  /*0770*/  LD.E R56, desc[UR36][R2.64] ;  /* 0x0000002402387980 */ /* 0x000362000c101900 */
[----:B------:R-:W-:Y:S05]  /*0780*/  BRA `(.L_x_4) ;  /* 0x0000000000247947 */ /* 0x000fea0003800000 */
.L_x_3:
[----:B------:R-:W-:Y:S02]  /*0790*/  ULDC.64 UR4, c[0x0][0x588] ;  /* 0x0001620000047ab9 */ /* 0x000fe40000000a00 */
[----:B------:R-:W-:-:S04]  /*07a0*/  ISETP.NE.U32.AND P0, PT, RZ, UR4, PT ;  /* 0x00000004ff007c0c */ /* 0x000fc8000bf05070 */
[----:B------:R-:W-:-:S13]  /*07b0*/  ISETP.NE.AND.EX P0, PT, RZ, UR5, PT, P0 ;  /* 0x00000005ff007c0c */ /* 0x000fda000bf05300 */
[----:B------:R-:W-:Y:S05]  /*07c0*/  @!P0 BRA `(.L_x_5) ;  /* 0x00000000000c8947 */ /* 0x000fea0003800000 */
[----:B------:R-:W0:Y:S02]  /*07d0*/  LDC.64 R56, c[0x0][0x588] ;  /* 0x00016200ff387b82 */ /* 0x000e240000000a00 */
[----:B0-----:R0:W5:Y:S01]  /*07e0*/  LDG.E R56, desc[UR36][R56.64] ;  /* 0x0000002438387981 */ /* 0x001162000c1e1900 */
[----:B------:R-:W-:Y:S05]  /*07f0*/  BRA `(.L_x_4) ;  /* 0x0000000000087947 */ /* 0x000fea0003800000 */
.L_x_5:
[----:B------:R-:W-:Y:S02]  /*0800*/  ULDC UR4, c[0x0][0x580] ;  /* 0x0001600000047ab9 */ /* 0x000fe40000000800 */
[----:B------:R-:W-:-:S07]  /*0810*/  IMAD.U32 R56, RZ, RZ, UR4 ;  /* 0x00000004ff387e24 */ /* 0x000fce000f8e00ff */
.L_x_4:
[----:B------:R-:W-:Y:S02]  /*0820*/  ULDC.64 UR4, c[0x0][0x5a0] ;  /* 0x0001680000047ab9 */ /* 0x000fe40000000a00 */
[----:B------:R-:W-:-:S04]  /*0830*/  ISETP.NE.U32.AND P0, PT, RZ, UR4, PT ;  /* 0x00000004ff007c0c */ /* 0x000fc8000bf05070 */
[----:B------:R-:W-:-:S13]  /*0840*/  ISETP.NE.AND.EX P0, PT, RZ, UR5, PT, P0 ;  /* 0x00000005ff007c0c */ /* 0x000fda000bf05300 */
[----:B------:R-:W-:Y:S05]  /*0850*/  @!P0 BRA `(.L_x_6) ;  /* 0x00000000001c8947 */ /* 0x000fea0003800000 */
[----:B-1----:R-:W1:Y:S02]  /*0860*/  LDC.64 R2, c[0x0][0x5a0] ;  /* 0x00016800ff027b82 */ /* 0x002e640000000a00 */
[----:B-1----:R-:W2:Y:S02]  /*0870*/  LDG.E.64 R2, desc[UR36][R2.64] ;  /* 0x0000002402027981 */ /* 0x002ea4000c1e1b00 */
[----:B--2---:R-:W-:-:S04]  /*0880*/  ISETP.NE.U32.AND P0, PT, R2, RZ, PT ;  /* 0x000000ff0200720c */ /* 0x004fc80003f05070 */
[----:B------:R-:W-:-:S13]  /*0890*/  ISETP.NE.AND.EX P0, PT, R3, RZ, PT, P0 ;  /* 0x000000ff0300720c */ /* 0x000fda0003f05300 */
[----:B------:R-:W-:Y:S05]  /*08a0*/  @!P0 BRA `(.L_x_6) ;  /* 0x0000000000088947 */ /* 0x000fea0003800000 */
[----:B0-----:R2:W5:Y:S01]  /*08b0*/  LD.E R57, desc[UR36][R2.64] ;  /* 0x0000002402397980 */ /* 0x001562000c101900 */
[----:B------:R-:W-:Y:S05]  /*08c0*/  BRA `(.L_x_7) ;  /* 0x0000000000247947 */ /* 0x000fea0003800000 */
.L_x_6:
[----:B------:R-:W-:Y:S02]  /*08d0*/  ULDC.64 UR4, c[0x0][0x590] ;  /* 0x0001640000047ab9 */ /* 0x000fe40000000a00 */
[----:B------:R-:W-:-:S04]  /*08e0*/  ISETP.NE.U32.AND P0, PT, RZ, UR4, PT ;  /* 0x00000004ff007c0c */ /* 0x000fc8000bf05070 */
[----:B------:R-:W-:-:S13]  /*08f0*/  ISETP.NE.AND.EX P0, PT, RZ, UR5, PT, P0 ;  /* 0x00000005ff007c0c */ /* 0x000fda000bf05300 */
[----:B------:R-:W-:Y:S05]  /*0900*/  @!P0 BRA `(.L_x_8) ;  /* 0x00000000000c8947 */ /* 0x000fea0003800000 */
[----:B-1----:R-:W0:Y:S02]  /*0910*/  LDC.64 R2, c[0x0][0x590] ;  /* 0x00016400ff027b82 */ /* 0x002e240000000a00 */
[----:B0-----:R0:W5:Y:S01]  /*0920*/  LDG.E R57, desc[UR36][R2.64] ;  /* 0x0000002402397981 */ /* 0x001162000c1e1900 */
[----:B------:R-:W-:Y:S05]  /*0930*/  BRA `(.L_x_7) ;  /* 0x0000000000087947 */ /* 0x000fea0003800000 */
.L_x_8:
[----:B------:R-:W-:Y:S02]  /*0940*/  ULDC UR4, c[0x0][0x584] ;  /* 0x0001610000047ab9 */ /* 0x000fe40000000800 */
[----:B0-----:R-:W-:-:S07]  /*0950*/  IMAD.U32 R57, RZ, RZ, UR4 ;  /* 0x00000004ff397e24 */ /* 0x001fce000f8e00ff */
.L_x_7:
[----:B012---:R-:W0:Y:S01]  /*0960*/  LDC R2, c[0x0][0x65c] ;  /* 0x00019700ff027b82 */ /* 0x007e220000000800 */
[----:B------:R-:W1:Y:S01]  /*0970*/  S2R R15, SR_CTAID.Y ;  /* 0x00000000000f7919 */ /* 0x000e620000002600 */
[----:B------:R-:W-:Y:S01]  /*0980*/  ULDC UR6, c[0x0][0x28c] ;  /* 0x0000a30000067ab9 */ /* 0x000fe20000000800 */
[----:B------:R-:W-:Y:S01]  /*0990*/  ISETP.NE.AND P0, PT, R7, 0x2, PT ;  /* 0x000000020700780c */ /* 0x000fe20003f05270 */
[----:B------:R-:W-:Y:S01]  /*09a0*/  UIADD3 UR6, UR6, 0x7f, URZ ;  /* 0x0000007f06067890 */ /* 0x000fe2000fffe03f */
[----:B------:R-:W2:Y:S01]  /*09b0*/  S2R R6, SR_CTAID.X ;  /* 0x0000000000067919 */ /* 0x000ea20000002500 */
[----:B------:R-:W-:Y:S01]  /*09c0*/  UMOV UR38, URZ ;  /* 0x0000003f00267c82 */ /* 0x000fe20008000000 */
[----:B------:R-:W-:Y:S01]  /*09d0*/  UMOV UR39, URZ ;  /* 0x0000003f00277c82 */ /* 0x000fe20008000000 */
[----:B------:R-:W-:Y:S01]  /*09e0*/  USHF.R.S32.HI UR7, URZ, 0x1f, UR6 ;  /* 0x0000001f3f077899 */ /* 0x000fe20008011406 */
[----:B------:R-:W-:-:S03]  /*09f0*/  ULDC.64 UR8, c[0x0][0x650] ;  /* 0x0001940000087ab9 */ /* 0x000fc60000000a00 */
[----:B------:R-:W-:-:S04]  /*0a00*/  ULEA.HI UR7, UR7, UR6, URZ, 0x7 ;  /* 0x0000000607077291 */ /* 0x000fc8000f8f383f */
[----:B------:R-:W-:Y:S01]  /*0a10*/  USHF.R.S32.HI UR40, URZ, 0x7, UR7 ;  /* 0x000000073f287899 */ /* 0x000fe20008011407 */
[----:B0-----:R-:W-:-:S13]  /*0a20*/  ISETP.NE.AND P1, PT, R2, 0x1, PT ;  /* 0x000000010200780c */ /* 0x001fda0003f25270 */
[----:B------:R-:W2:Y:S01]  /*0a30*/  @P1 LDC R17, c[0x0][0x10] ;  /* 0x00000400ff111b82 */ /* 0x000ea20000000800 */
[----:B-1----:R-:W-:Y:S02]  /*0a40*/  @P1 IMAD.MOV.U32 R8, RZ, RZ, R15 ;  /* 0x000000ffff081224 */ /* 0x002fe400078e000f */
[----:B------:R-:W-:Y:S02]  /*0a50*/  @P1 IMAD.MOV.U32 R9, RZ, RZ, RZ ;  /* 0x000000ffff091224 */ /* 0x000fe400078e00ff */
[----:B------:R-:W-:-:S03]  /*0a60*/  @P1 IMAD.MOV.U32 R7, RZ, RZ, RZ ;  /* 0x000000ffff071224 */ /* 0x000fc600078e00ff */
[----:B------:R-:W0:Y:S01]  /*0a70*/  @!P1 LDC R3, c[0x0][0xc] ;  /* 0x00000300ff039b82 */ /* 0x000e220000000800 */
[----:B------:R-:W-:Y:S01]  /*0a80*/  ULDC UR4, c[0x0][0xc] ;  /* 0x0000030000047ab9 */ /* 0x000fe20000000800 */
[----:B------:R-:W-:Y:S02]  /*0a90*/  ULDC UR5, c[0x0][0x10] ;  /* 0x0000040000057ab9 */ /* 0x000fe40000000800 */
[----:B------:R-:W-:-:S04]  /*0aa0*/  UIMAD.WIDE.U32 UR4, UR4, UR5, URZ ;  /* 0x00000005040472a5 */ /* 0x000fc8000f8e003f */
[----:B------:R-:W1:Y:S01]  /*0ab0*/  LDC R0, c[0x0][0x14] ;  /* 0x00000500ff007b82 */ /* 0x000e620000000800 */
[----:B--2---:R-:W-:-:S04]  /*0ac0*/  @P1 IMAD.WIDE.U32 R16, R6, R17, R8 ;  /* 0x0000001106101225 */ /* 0x004fc800078e0008 */
[----:B------:R-:W-:Y:S02]  /*0ad0*/  @P1 IMAD.IADD R17, R17, 0x1, R7 ;  /* 0x0000000111111824 */ /* 0x000fe400078e0207 */
[----:B------:R-:W-:Y:S02]  /*0ae0*/  IMAD.MOV.U32 R7, RZ, RZ, RZ ;  /* 0x000000ffff077224 */ /* 0x000fe400078e00ff */
[----:B0-----:R-:W-:-:S04]  /*0af0*/  @!P1 IMAD.WIDE.U32 R8, R3, R15, R6 ;  /* 0x0000000f03089225 */ /* 0x001fc800078e0006 */
[----:B------:R-:W-:Y:S02]  /*0b00*/  @!P1 IMAD.MOV.U32 R16, RZ, RZ, R8 ;  /* 0x000000ffff109224 */ /* 0x000fe400078e0008 */
[----:B-1----:R-:W-:-:S04]  /*0b10*/  IMAD.WIDE.U32 R10, R0, UR4, RZ ;  /* 0x00000004000a7c25 */ /* 0x002fc8000f8e00ff */
[----:B------:R-:W-:Y:S01]  /*0b20*/  IMAD R3, R0, UR5, RZ ;  /* 0x0000000500037c24 */ /* 0x000fe2000f8e02ff */
[----:B------:R0:W-:Y:S01]  /*0b30*/  STL.64 [R1], R10 ;  /* 0x0000000a01007387 */ /* 0x0001e20000100a00 */
[----:B------:R-:W-:Y:S02]  /*0b40*/  @!P1 IMAD.MOV.U32 R17, RZ, RZ, R9 ;  /* 0x000000ffff119224 */ /* 0x000fe400078e0009 */
[----:B------:R-:W-:Y:S01]  /*0b50*/  IMAD.IADD R0, R11, 0x1, R3 ;  /* 0x000000010b007824 */ /* 0x000fe200078e0203 */
[----:B------:R-:W-:Y:S06]  /*0b60*/  @P0 BRA `(.L_x_9) ;  /* 0x0000000000280947 */ /* 0x000fec0003800000 */
[----:B------:R-:W-:Y:S01]  /*0b70*/  UIMAD.WIDE.U32 UR4, UR40, 0x24924925, URZ ;  /* 0x24924925280478a5 */ /* 0x000fe2000f8e003f */
[----:B------:R-:W-:Y:S01]  /*0b80*/  IADD3 R16, P0, R16, R10, RZ ;  /* 0x0000000a10107210 */ /* 0x000fe20007f1e0ff */
[----:B------:R-:W-:Y:S02]  /*0b90*/  UISETP.GE.U32.AND UP0, UPT, UR40, 0x7, UPT ;  /* 0x000000072800788c */ /* 0x000fe4000bf06070 */
[----:B------:R-:W-:Y:S02]  /*0ba0*/  UIADD3 UR4, -UR5, UR40, URZ ;  /* 0x0000002805047290 */ /* 0x000fe4000fffe13f */
[----:B------:R-:W-:Y:S01]  /*0bb0*/  IMAD.X R17, R0, 0x1, R17, P0 ;  /* 0x0000000100117824 */ /* 0x000fe200000e0611 */
[----:B------:R-:W-:Y:S01]  /*0bc0*/  UMOV UR39, URZ ;  /* 0x0000003f00277c82 */ /* 0x000fe20008000000 */
[----:B------:R-:W-:-:S04]  /*0bd0*/  ULEA.HI UR4, UR4, UR5, URZ, 0x1f ;  /* 0x0000000504047291 */ /* 0x000fc8000f8ff83f */
[----:B------:R-:W-:-:S04]  /*0be0*/  USHF.R.U32.HI UR4, URZ, 0x2, UR4 ;  /* 0x000000023f047899 */ /* 0x000fc80008011604 */
[----:B------:R-:W-:Y:S02]  /*0bf0*/  @UP0 ULOP3.LUT UR39, UR4, 0x1, URZ, 0xc0, !UPT ;  /* 0x0000000104270892 */ /* 0x000fe4000f8ec03f */
[----:B------:R-:W-:-:S12]  /*0c00*/  UIMAD UR38, UR4, -0x7, UR40 ;  /* 0xfffffff9042678a4 */ /* 0x000fd8000f8e0228 */
.L_x_9:
[----:B------:R-:W-:Y:S01]  /*0c10*/  ISETP.GE.U32.AND P0, PT, R16, UR8, PT ;  /* 0x0000000810007c0c */ /* 0x000fe2000bf06070 */
[----:B------:R-:W-:Y:S01]  /*0c20*/  IMAD.MOV.U32 R22, RZ, RZ, -0x1 ;  /* 0xffffffffff167424 */ /* 0x000fe200078e00ff */
[----:B------:R-:W-:Y:S01]  /*0c30*/  PRMT R3, RZ, 0x7610, R3 ;  /* 0x00007610ff037816 */ /* 0x000fe20000000003 */
[----:B------:R-:W-:Y:S01]  /*0c40*/  IMAD.MOV.U32 R18, RZ, RZ, -0x1 ;  /* 0xffffffffff127424 */ /* 0x000fe200078e00ff */
[----:B------:R-:W-:Y:S01]  /*0c50*/  ISETP.GE.U32.AND.EX P0, PT, R17, UR9, PT, P0 ;  /* 0x0000000911007c0c */ /* 0x000fe2000bf06100 */
[----:B------:R-:W-:-:S12]  /*0c60*/  IMAD.MOV.U32 R19, RZ, RZ, -0x1 ;  /* 0xffffffffff137424 */ /* 0x000fd800078e00ff */
[----:B------:R-:W-:Y:S05]  /*0c70*/  @P0 BRA `(.L_x_10) ;  /* 0x0000000400580947 */ /* 0x000fea0003800000 */
[----:B------:R-:W1:Y:S01]  /*0c80*/  LDC.64 R20, c[0x0][0x628] ;  /* 0x00018a00ff147b82 */ /* 0x000e620000000a00 */
[----:B------:R-:W-:Y:S02]  /*0c90*/  IMAD.MOV.U32 R8, RZ, RZ, R16 ;  /* 0x000000ffff087224 */ /* 0x000fe400078e0010 */
[----:B------:R-:W-:-:S05]  /*0ca0*/  IMAD.MOV.U32 R9, RZ, RZ, R17 ;  /* 0x000000ffff097224 */ /* 0x000fca00078e0011 */
[----:B------:R-:W2:Y:S08]  /*0cb0*/  LDC R18, c[0x0][0x630] ;  /* 0x00018c00ff127b82 */ /* 0x000eb00000000800 */
[----:B------:R-:W3:Y:S01]  /*0cc0*/  LDC.64 R24, c[0x0][0x620] ;  /* 0x00018800ff187b82 */ /* 0x000ee20000000a00 */
[----:B-1----:R-:W-:-:S04]  /*0cd0*/  ISETP.NE.U32.AND P0, PT, R20, RZ, PT ;  /* 0x000000ff1400720c */ /* 0x002fc80003f05070 */
[----:B------:R-:W-:-:S13]  /*0ce0*/  ISETP.NE.AND.EX P0, PT, R21, RZ, PT, P0 ;  /* 0x000000ff1500720c */ /* 0x000fda0003f05300 */
[----:B--23--:R-:W-:Y:S05]  /*0cf0*/  @!P0 BRA `(.L_x_11) ;  /* 0x0000000000288947 */ /* 0x00cfea0003800000 */
[----:B------:R-:W1:Y:S02]  /*0d00*/  LDC R3, c[0x0][0x634] ;  /* 0x00018d00ff037b82 */ /* 0x000e640000000800 */
[----:B-1----:R-:W-:-:S05]  /*0d10*/  IADD3 R3, P0, R16, R3, RZ ;  /* 0x0000000310037210 */ /* 0x002fca0007f1e0ff */
[----:B------:R-:W-:-:S04]  /*0d20*/  IMAD.X R19, RZ, RZ, R17, P0 ;  /* 0x000000ffff137224 */ /* 0x000fc800000e0611 */
[----:B------:R-:W-:-:S04]  /*0d30*/  IMAD.WIDE.U32 R8, R19, R20, RZ ;  /* 0x0000001413087225 */ /* 0x000fc800078e00ff */
[----:B0-----:R-:W-:-:S04]  /*0d40*/  IMAD.WIDE.U32 R10, P0, R3, R21, R8 ;  /* 0x00000015030a7225 */ /* 0x001fc80007800008 */
[----:B------:R-:W-:-:S04]  /*0d50*/  IMAD.WIDE.U32 R8, R3, R20, RZ ;  /* 0x0000001403087225 */ /* 0x000fc800078e00ff */
[----:B------:R-:W-:Y:S01]  /*0d60*/  IMAD.X R13, RZ, RZ, RZ, P0 ;  /* 0x000000ffff0d7224 */ /* 0x000fe200000e06ff */
[----:B------:R-:W-:Y:S01]  /*0d70*/  IADD3 RZ, P0, R9, R10, RZ ;  /* 0x0000000a09ff7210 */ /* 0x000fe20007f1e0ff */
[----:B------:R-:W-:-:S04]  /*0d80*/  IMAD.MOV.U32 R12, RZ, RZ, R11 ;  /* 0x000000ffff0c7224 */ /* 0x000fc800078e000b */
[----:B------:R-:W-:-:S08]  /*0d90*/  IMAD.WIDE.U32.X R8, R19, R21, R12, P0 ;  /* 0x0000001513087225 */ /* 0x000fd000000e040c */
.L_x_11:
[-CC-:B------:R-:W-:Y:S01]  /*0da0*/  SHF.R.U64 R30, R8, R18.reuse, R9.reuse ;  /* 0x00000012081e7219 */ /* 0x180fe20000001209 */
[----:B------:R-:W1:Y:S01]  /*0db0*/  LDC R12, c[0x0][0x618] ;  /* 0x00018600ff0c7b82 */ /* 0x000e620000000800 */
[----:B------:R-:W-:Y:S01]  /*0dc0*/  SHF.R.U32.HI R7, RZ, R18, R9 ;  /* 0x00000012ff077219 */ /* 0x000fe20000011609 */
[----:B------:R-:W-:Y:S01]  /*0dd0*/  ULDC UR4, c[0x0][0x150] ;  /* 0x0000540000047ab9 */ /* 0x000fe20000000800 */
[----:B0-----:R-:W-:Y:S02]  /*0de0*/  IADD3 R11, P0, RZ, -R30, RZ ;  /* 0x8000001eff0b7210 */ /* 0x001fe40007f1e0ff */
[----:B------:R-:W-:-:S03]  /*0df0*/  I2FP.F32.U32 R3, R6 ;  /* 0x0000000600037245 */ /* 0x000fc60000201000 */
[----:B------:R-:W0:Y:S01]  /*0e00*/  LDC.64 R26, c[0x0][0x640] ;  /* 0x00019000ff1a7b82 */ /* 0x000e220000000a00 */
[----:B------:R-:W-:Y:S02]  /*0e10*/  IMAD.X R13, RZ, RZ, ~R7, P0 ;  /* 0x000000ffff0d7224 */ /* 0x000fe400000e0e07 */
[----:B------:R-:W-:Y:S01]  /*0e20*/  FMUL R3, R3, UR4 ;  /* 0x0000000403037c20 */ /* 0x000fe20008400000 */
[----:B------:R-:W-:Y:S01]  /*0e30*/  IMAD.WIDE.U32 R8, R11, R24, R16 ;  /* 0x000000180b087225 */ /* 0x000fe200078e0010 */
[----:B------:R-:W-:-:S03]  /*0e40*/  ULDC UR4, c[0x0][0x154] ;  /* 0x0000550000047ab9 */ /* 0x000fc60000000800 */
[----:B------:R-:W-:Y:S01]  /*0e50*/  IMAD R10, R13, R24, RZ ;  /* 0x000000180d0a7224 */ /* 0x000fe200078e02ff */
[----:B------:R-:W2:Y:S01]  /*0e60*/  LDC R7, c[0x0][0x144] ;  /* 0x00005100ff077b82 */ /* 0x000ea20000000800 */
[----:B------:R-:W3:Y:S02]  /*0e70*/  F2I.U32.TRUNC.NTZ R3, R3 ;  /* 0x0000000300037305 */ /* 0x000ee4000020f000 */
[----:B------:R-:W-:-:S04]  /*0e80*/  IMAD R11, R11, R25, R10 ;  /* 0x000000190b0b7224 */ /* 0x000fc800078e020a */
[----:B------:R-:W-:Y:S01]  /*0e90*/  IMAD.IADD R9, R9, 0x1, R11 ;  /* 0x0000000109097824 */ /* 0x000fe200078e020b */
[----:B------:R-:W4:Y:S01]  /*0ea0*/  LDC R18, c[0x0][0x608] ;  /* 0x00018200ff127b82 */ /* 0x000f220000000800 */
[----:B------:R-:W-:-:S03]  /*0eb0*/  IMAD.MOV.U32 R11, RZ, RZ, -0x1 ;  /* 0xffffffffff0b7424 */ /* 0x000fc600078e00ff */
[-C--:B-1----:R-:W-:Y:S02]  /*0ec0*/  SHF.R.U64 R22, R8, R12.reuse, R9 ;  /* 0x0000000c08167219 */ /* 0x082fe40000001209 */
[----:B------:R-:W-:Y:S02]  /*0ed0*/  I2FP.F32.U32 R8, R15 ;  /* 0x0000000f00087245 */ /* 0x000fe40000201000 */
[----:B------:R-:W1:Y:S01]  /*0ee0*/  LDC R24, c[0x0][0x658] ;  /* 0x00019600ff187b82 */ /* 0x000e620000000800 */
[----:B0-----:R-:W-:Y:S01]  /*0ef0*/  ISETP.NE.U32.AND P0, PT, R26, RZ, PT ;  /* 0x000000ff1a00720c */ /* 0x001fe20003f05070 */
[----:B---3--:R-:W-:Y:S01]  /*0f00*/  IMAD.MOV R10, RZ, RZ, -R3 ;  /* 0x000000ffff0a7224 */ /* 0x008fe200078e0a03 */
[----:B------:R-:W-:Y:S01]  /*0f10*/  SHF.R.U32.HI R9, RZ, R12, R9 ;  /* 0x0000000cff097219 */ /* 0x000fe20000011609 */
[----:B------:R-:W-:Y:S01]  /*0f20*/  FMUL R8, R8, UR4 ;  /* 0x0000000408087c20 */ /* 0x000fe20008400000 */
[----:B------:R-:W-:-:S03]  /*0f30*/  ISETP.NE.AND.EX P0, PT, R27, RZ, PT, P0 ;  /* 0x000000ff1b00720c */ /* 0x000fc60003f05300 */
[----:B------:R-:W0:Y:S01]  /*0f40*/  LDC R20, c[0x0][0x148] ;  /* 0x00005200ff147b82 */ /* 0x000e220000000800 */
[----:B--2---:R-:W-:-:S07]  /*0f50*/  IMAD R3, R7, R10, R6 ;  /* 0x0000000a07037224 */ /* 0x004fce00078e0206 */
[----:B------:R-:W2:Y:S01]  /*0f60*/  LDC R21, c[0x0][0x600] ;  /* 0x00018000ff157b82 */ /* 0x000ea20000000800 */
[-CC-:B----4-:R-:W-:Y:S02]  /*0f70*/  SHF.R.U64 R32, R22, R18.reuse, R9.reuse ;  /* 0x0000001216207219 */ /* 0x190fe40000001209 */
[----:B------:R-:W-:Y:S01]  /*0f80*/  SHF.R.U32.HI R7, RZ, R18, R9 ;  /* 0x00000012ff077219 */ /* 0x000fe20000011609 */
[----:B------:R-:W-:Y:S01]  /*0f90*/  IMAD.MOV.U32 R9, RZ, RZ, 0x1 ;  /* 0x00000001ff097424 */ /* 0x000fe200078e00ff */
[----:B------:R3:W4:Y:S03]  /*0fa0*/  F2I.U32.TRUNC.NTZ R18, R8 ;  /* 0x0000000800127305 */ /* 0x000726000020f000 */
[----:B------:R-:W0:Y:S01]  /*0fb0*/  LDC R25, c[0x0][0x648] ;  /* 0x00019200ff197b82 */ /* 0x000e220000000800 */
[-C--:B-1----:R-:W-:Y:S02]  /*0fc0*/  SHF.L.U32 R6, R11, R24.reuse, RZ ;  /* 0x000000180b067219 */ /* 0x082fe400000006ff */
[----:B------:R-:W-:-:S02]  /*0fd0*/  SHF.R.U64 R34, R32, R24, R7 ;  /* 0x0000001820227219 */ /* 0x000fc40000001207 */
[----:B------:R-:W-:Y:S02]  /*0fe0*/  LOP3.LUT R13, RZ, R6, RZ, 0x33, !PT ;  /* 0x00000006ff0d7212 */ /* 0x000fe400078e33ff */
[-C--:B------:R-:W-:Y:S01]  /*0ff0*/  SHF.R.U32.HI R7, RZ, R24.reuse, R7 ;  /* 0x00000018ff077219 */ /* 0x080fe20000011607 */
[----:B------:R-:W1:Y:S01]  /*1000*/  LDC R29, c[0x0][0x638] ;  /* 0x00018e00ff1d7b82 */ /* 0x000e620000000800 */
[----:B------:R-:W-:Y:S01]  /*1010*/  SHF.L.U32 R12, R9, R24, RZ ;  /* 0x00000018090c7219 */ /* 0x000fe200000006ff */
[----:B------:R-:W-:-:S06]  /*1020*/  IMAD.MOV.U32 R6, RZ, RZ, R34 ;  /* 0x000000ffff067224 */ /* 0x000fcc00078e0022 */
[----:B------:R-:W0:Y:S01]  /*1030*/  LDC R28, c[0x0][0x610] ;  /* 0x00018400ff1c7b82 */ /* 0x000e220000000800 */
[----:B---34-:R-:W-:Y:S05]  /*1040*/  @!P0 BRA `(.L_x_12) ;  /* 0x0000000000288947 */ /* 0x018fea0003800000 */
[----:B------:R-:W3:Y:S02]  /*1050*/  LDC R11, c[0x0][0x64c] ;  /* 0x00019300ff0b7b82 */ /* 0x000ee40000000800 */
[----:B---3--:R-:W-:-:S05]  /*1060*/  IADD3 R11, P0, R34, R11, RZ ;  /* 0x0000000b220b7210 */ /* 0x008fca0007f1e0ff */
[----:B------:R-:W-:-:S04]  /*1070*/  IMAD.X R19, RZ, RZ, R7, P0 ;  /* 0x000000ffff137224 */ /* 0x000fc800000e0607 */
[----:B------:R-:W-:-:S04]  /*1080*/  IMAD.WIDE.U32 R6, R19, R26, RZ ;  /* 0x0000001a13067225 */ /* 0x000fc800078e00ff */
[----:B------:R-:W-:-:S04]  /*1090*/  IMAD.WIDE.U32 R8, P0, R11, R27, R6 ;  /* 0x0000001b0b087225 */ /* 0x000fc80007800006 */
[----:B------:R-:W-:-:S04]  /*10a0*/  IMAD.WIDE.U32 R6, R11, R26, RZ ;  /* 0x0000001a0b067225 */ /* 0x000fc800078e00ff */
[----:B------:R-:W-:Y:S01]  /*10b0*/  IMAD.X R11, RZ, RZ, RZ, P0 ;  /* 0x000000ffff0b7224 */ /* 0x000fe200000e06ff */
[----:B------:R-:W-:Y:S01]  /*10c0*/  IADD3 RZ, P0, R7, R8, RZ ;  /* 0x0000000807ff7210 */ /* 0x000fe20007f1e0ff */
[----:B------:R-:W-:-:S04]  /*10d0*/  IMAD.MOV.U32 R10, RZ, RZ, R9 ;  /* 0x000000ffff0a7224 */ /* 0x000fc800078e0009 */
[----:B------:R-:W-:-:S08]  /*10e0*/  IMAD.WIDE.U32.X R6, R19, R27, R10, P0 ;  /* 0x0000001b13067225 */ /* 0x000fd000000e040a */
.L_x_12:
[----:B0-----:R-:W-:Y:S01]  /*10f0*/  SHF.R.U64 R6, R6, R25, R7 ;  /* 0x0000001906067219 */ /* 0x001fe20000001207 */
[----:B--2---:R-:W-:Y:S01]  /*1100*/  VIADD R7, R21, 0xffffffff ;  /* 0xffffffff15077836 */ /* 0x004fe20000000000 */
[----:B------:R-:W-:Y:S01]  /*1110*/  LOP3.LUT R13, R32, R13, RZ, 0xc0, !PT ;  /* 0x0000000d200d7212 */ /* 0x000fe200078ec0ff */
[----:B------:R-:W-:Y:S02]  /*1120*/  IMAD.MOV R18, RZ, RZ, -R18 ;  /* 0x000000ffff127224 */ /* 0x000fe400078e0a12 */
[----:B------:R-:W-:Y:S01]  /*1130*/  IMAD.MOV R8, RZ, RZ, -R6 ;  /* 0x000000ffff087224 */ /* 0x000fe200078e0a06 */
[----:B------:R-:W-:Y:S01]  /*1140*/  LOP3.LUT R7, R22, R7, RZ, 0xc0, !PT ;  /* 0x0000000716077212 */ /* 0x000fe200078ec0ff */
[----:B------:R-:W-:Y:S02]  /*1150*/  IMAD R12, R12, R6, R13 ;  /* 0x000000060c0c7224 */ /* 0x000fe400078e020d */
[----:B------:R-:W-:Y:S02]  /*1160*/  @P1 IMAD R3, R20, R18, R15 ;  /* 0x0000001214031224 */ /* 0x000fe400078e020f */
[----:B-1----:R-:W-:-:S02]  /*1170*/  IMAD R6, R8, R29, R34 ;  /* 0x0000001d08067224 */ /* 0x002fc400078e0222 */
[----:B------:R-:W-:Y:S02]  /*1180*/  IMAD R22, R12, R28, R3 ;  /* 0x0000001c0c167224 */ /* 0x000fe400078e0203 */
[----:B------:R-:W-:Y:S02]  /*1190*/  IMAD R7, R6, R21, R7 ;  /* 0x0000001506077224 */ /* 0x000fe400078e0207 */
[----:B------:R-:W-:Y:S02]  /*11a0*/  IMAD.MOV.U32 R3, RZ, RZ, 0x1 ;  /* 0x00000001ff037424 */ /* 0x000fe400078e00ff */
[----:B------:R-:W-:Y:S01]  /*11b0*/  IMAD.MOV.U32 R19, RZ, RZ, R30 ;  /* 0x000000ffff137224 */ /* 0x000fe200078e001e */
[----:B------:R-:W-:Y:S02]  /*11c0*/  SEL R18, R7, R22, !P1 ;  /* 0x0000001607127207 */ /* 0x000fe40004800000 */
[----:B------:R-:W-:-:S07]  /*11d0*/  SEL R22, R22, R7, !P1 ;  /* 0x0000000716167207 */ /* 0x000fce0004800000 */
.L_x_10:
[----:B------:R-:W-:Y:S05]  /*11e0*/  @!P2 BRA `(.L_x_13) ;  /* 0x0000003800dca947 */ /* 0x000fea0003800000 */
[----:B------:R-:W-:-:S13]  /*11f0*/  ISETP.GT.U32.AND P0, PT, R31, 0x1, PT ;  /* 0x000000011f00780c */ /* 0x000fda0003f04070 */
[----:B------:R-:W-:Y:S05]  /*1200*/  @P0 EXIT ;  /* 0x000000000000094d */ /* 0x000fea0003800000 */
.L_x_14:
[----:B------:R-:W-:-:S08]  /*1210*/  NOP ;  /* 0x0000000000007918 */ /* 0x000fd00000000000 */
[----:B------:R-:W1:Y:S02]  /*1220*/  USETMAXREG.TRY_ALLOC.CTAPOOL UP0, 0xe8 ;  /* 0x000000e8000079c8 */ /* 0x000e640008000600 */
[----:B-1----:R-:W-:-:S13]  /*1230*/  PLOP3.LUT P0, PT, PT, PT, UP0, 0x80, 0x0 ;  /* 0x000000000000781c */ /* 0x002fda0003f0f008 */
[----:B------:R-:W-:Y:S05]  /*1240*/  @!P0 BRA `(.L_x_14) ;  /* 0xfffffffc00f08947 */ /* 0x000fea000383ffff */
[----:B------:R-:W-:-:S13]  /*1250*/  LOP3.LUT P0, RZ, R3, 0xff, RZ, 0xc0, !PT ;  /* 0x000000ff03ff7812 */ /* 0x000fda000780c0ff */
[----:B------:R-:W-:Y:S05]  /*1260*/  @!P0 EXIT ;  /* 0x000000000000894d */ /* 0x000fea0003800000 */
[----:B------:R-:W2:Y:S01]  /*1270*/  LDL.64 R8, [R1] ;  /* 0x0000000001087983 */ /* 0x000ea20000100a00 */
[----:B------:R-:W-:Y:S01]  /*1280*/  SHF.R.S32.HI R4, RZ, 0x1f, R5 ;  /* 0x0000001fff047819 */ /* 0x000fe20000011405 */
[----:B------:R-:W1:Y:S01]  /*1290*/  S2UR UR4, SR_CgaCtaId ;  /* 0x00000000000479c3 */ /* 0x000e620000008800 */
[----:B------:R-:W-:Y:S01]  /*12a0*/  UISETP.LT.AND UP0, UPT, UR40, 0x1, UPT ;  /* 0x000000012800788c */ /* 0x000fe2000bf01270 */
[----:B------:R-:W-:Y:S01]  /*12b0*/  LOP3.LUT R72, R23, 0x1, RZ, 0xfc, !PT ;  /* 0x0000000117487812 */ /* 0x000fe200078efcff */
[----:B------:R-:W-:Y:S01]  /*12c0*/  UIADD3 UR5, UR43, -0x1, URZ ;  /* 0xffffffff2b057890 */ /* 0x000fe2000fffe03f */
[CC--:B------:R-:W-:Y:S01]  /*12d0*/  LEA.HI R3, R4.reuse, R5.reuse, RZ, 0x2 ;  /* 0x0000000504037211 */ /* 0x0c0fe200078f10ff */
[----:B------:R-:W-:Y:S01]  /*12e0*/  UMOV UR41, 0x400 ;  /* 0x0000040000297882 */ /* 0x000fe20000000000 */
[----:B------:R-:W-:Y:S01]  /*12f0*/  LEA.HI R4, R4, R5, RZ, 0x5 ;  /* 0x0000000504047211 */ /* 0x000fe200078f28ff */
[----:B------:R-:W-:Y:S01]  /*1300*/  USEL UR42, UR40, 0x1, UP0 ;  /* 0x00000001282a7887 */ /* 0x000fe20008000000 */
[--C-:B------:R-:W-:Y:S01]  /*1310*/  SHF.R.S32.HI R58, RZ, 0x2, R3.reuse ;  /* 0x00000002ff3a7819 */ /* 0x100fe20000011403 */
[----:B------:R-:W3:Y:S01]  /*1320*/  LDC R64, c[0x0][0x658] ;  /* 0x00019600ff407b82 */ /* 0x000ee20000000800 */
[----:B------:R-:W-:Y:S01]  /*1330*/  SHF.R.S32.HI R7, RZ, 0x1f, R3 ;  /* 0x0000001fff077819 */ /* 0x000fe20000011403 */
[----:B------:R-:W-:Y:S01]  /*1340*/  UISETP.NE.AND UP0, UPT, UR5, URZ, UPT ;  /* 0x0000003f0500728c */ /* 0x000fe2000bf05270 */
[----:B------:R-:W-:Y:S01]  /*1350*/  LOP3.LUT R6, R3, 0xfffffffc, RZ, 0xc0, !PT ;  /* 0xfffffffc03067812 */ /* 0x000fe200078ec0ff */
[----:B------:R-:W-:Y:S01]  /*1360*/  ULDC UR8, c[0x0][0x284] ;  /* 0x0000a10000087ab9 */ /* 0x000fe20000000800 */
[----:B------:R-:W-:Y:S01]  /*1370*/  LEA.HI R7, R7, R58, RZ, 0x3 ;  /* 0x0000003a07077211 */ /* 0x000fe200078f18ff */
[----:B------:R-:W-:Y:S01]  /*1380*/  USEL UR7, URZ, 0x1, UP0 ;  /* 0x000000013f077887 */ /* 0x000fe20008000000 */
[----:B------:R-:W-:Y:S01]  /*1390*/  SHF.R.S32.HI R3, RZ, 0x5, R4 ;  /* 0x00000005ff037819 */ /* 0x000fe20000011404 */
[----:B------:R-:W4:Y:S01]  /*13a0*/  LDC.64 R62, c[0x0][0x5c8] ;  /* 0x00017200ff3e7b82 */ /* 0x000f220000000a00 */
[----:B------:R-:W-:Y:S01]  /*13b0*/  LOP3.LUT R7, R7, 0xfffffff8, RZ, 0xc0, !PT ;  /* 0xfffffff807077812 */ /* 0x000fe200078ec0ff */
[----:B------:R-:W-:Y:S01]  /*13c0*/  IMAD.IADD R6, R5, 0x1, -R6 ;  /* 0x0000000105067824 */ /* 0x000fe200078e0a06 */
[----:B------:R-:W-:Y:S01]  /*13d0*/  USHF.L.U32 UR47, UR40, 0x1, URZ ;  /* 0x00000001282f7899 */ /* 0x000fe2000800063f */
[----:B------:R-:W-:Y:S01]  /*13e0*/  IMAD.MOV.U32 R5, RZ, RZ, 0x1 ;  /* 0x00000001ff057424 */ /* 0x000fe200078e00ff */
[----:B------:R-:W-:Y:S01]  /*13f0*/  UIADD3 UR42, -UR42, UR40, URZ ;  /* 0x000000282a2a7290 */ /* 0x000fe2000fffe13f */
[----:B------:R-:W-:Y:S01]  /*1400*/  IMAD.IADD R58, R58, 0x1, -R7 ;  /* 0x000000013a3a7824 */ /* 0x000fe200078e0a07 */
[----:B-1----:R-:W-:Y:S01]  /*1410*/  ULEA UR41, UR4, UR41, 0x18 ;  /* 0x0000002904297291 */ /* 0x002fe2000f8ec03f */
[----:B------:R-:W1:Y:S01]  /*1420*/  LDC R65, c[0x0][0x288] ;  /* 0x0000a200ff417b82 */ /* 0x000e620000000800 */
[----:B------:R-:W-:Y:S01]  /*1430*/  USHF.L.U32 UR4, UR5, 0x3, URZ ;  /* 0x0000000305047899 */ /* 0x000fe2000800063f */
[C-C-:B------:R-:W-:Y:S01]  /*1440*/  IMAD R69, R3.reuse, -0x10, -R58.reuse ;  /* 0xfffffff003457824 */ /* 0x140fe200078e0a3a */
[--C-:B------:R-:W-:Y:S01]  /*1450*/  SHF.R.S32.HI R59, RZ, 0x1f, R58.reuse ;  /* 0x0000001fff3b7819 */ /* 0x100fe2000001143a */
[----:B------:R-:W-:Y:S01]  /*1460*/  UIADD3 UR5, UR41, 0x180, URZ ;  /* 0x0000018029057890 */ /* 0x000fe2000fffe03f */
[----:B------:R-:W-:Y:S01]  /*1470*/  IMAD.SHL.U32 R60, R6, 0x2, RZ ;  /* 0x00000002063c7824 */ /* 0x000fe200078e00ff */
[----:B------:R-:W-:Y:S01]  /*1480*/  UIADD3 UR6, UR41, 0x1c180, URZ ;  /* 0x0001c18029067890 */ /* 0x000fe2000fffe03f */
[----:B------:R-:W-:Y:S01]  /*1490*/  IMAD.U32 R73, RZ, RZ, UR7 ;  /* 0x00000007ff497e24 */ /* 0x000fe2000f8e00ff */
[----:B------:R-:W0:Y:S01]  /*14a0*/  LDC R67, c[0x0][0x600] ;  /* 0x00018000ff437b82 */ /* 0x000e220000000800 */
[----:B------:R-:W-:Y:S01]  /*14b0*/  IMAD.WIDE R58, R3, 0x10, R58 ;  /* 0x00000010033a7825 */ /* 0x000fe200078e023a */
[----:B------:R-:W-:Y:S01]  /*14c0*/  UIADD3 UR48, UR41, 0x80, URZ ;  /* 0x0000008029307890 */ /* 0x000fe2000fffe03f */
[----:B------:R-:W-:Y:S01]  /*14d0*/  SHF.R.S32.HI R61, RZ, 0x1f, R60 ;  /* 0x0000001fff3d7819 */ /* 0x000fe2000001143c */
[----:B------:R-:W-:Y:S01]  /*14e0*/  ULOP3.LUT UR4, UR4, 0x8, URZ, 0xc0, !UPT ;  /* 0x0000000804047892 */ /* 0x000fe2000f8ec03f */
[----:B------:R-:W-:Y:S01]  /*14f0*/  IMAD.MOV.U32 R3, RZ, RZ, -0x1 ;  /* 0xffffffffff037424 */ /* 0x000fe200078e00ff */
[----:B------:R-:W-:Y:S01]  /*1500*/  USHF.R.U32.HI UR5, URZ, 0x4, UR5 ;  /* 0x000000043f057899 */ /* 0x000fe20008011605 */
[----:B------:R-:W-:Y:S01]  /*1510*/  VIADD R69, R69, UR8 ;  /* 0x0000000845457c36 */ /* 0x000fe20008000000 */
[C---:B----4-:R-:W-:Y:S01]  /*1520*/  SHF.L.U64.HI R63, R62.reuse, 0x3, R63 ;  /* 0x000000033e3f7819 */ /* 0x050fe2000001023f */
[----:B------:R-:W-:Y:S01]  /*1530*/  USHF.R.U32.HI UR6, URZ, 0x4, UR6 ;  /* 0x000000043f067899 */ /* 0x000fe20008011606 */
[-C--:B---3--:R-:W-:Y:S01]  /*1540*/  SHF.L.U32 R3, R3, R64.reuse, RZ ;  /* 0x0000004003037219 */ /* 0x088fe200000006ff */
[----:B------:R-:W-:Y:S01]  /*1550*/  IMAD.SHL.U32 R62, R62, 0x8, RZ ;  /* 0x000000083e3e7824 */ /* 0x000fe200078e00ff */
[----:B------:R-:W-:Y:S01]  /*1560*/  SHF.L.U32 R64, R5, R64, RZ ;  /* 0x0000004005407219 */ /* 0x000fe200000006ff */
[----:B------:R-:W-:Y:S01]  /*1570*/  ULEA UR43, UR43, UR48, 0x3 ;  /* 0x000000302b2b7291 */ /* 0x000fe2000f8e183f */
[----:B------:R-:W-:Y:S01]  /*1580*/  LOP3.LUT R68, RZ, R3, RZ, 0x33, !PT ;  /* 0x00000003ff447212 */ /* 0x000fe200078e33ff */
[----:B------:R-:W-:Y:S01]  /*1590*/  ULOP3.LUT UR49, UR4, 0x8, URZ, 0x3c, !UPT ;  /* 0x0000000804317892 */ /* 0x000fe2000f8e3c3f */
[----:B-1----:R-:W-:Y:S01]  /*15a0*/  IMAD R65, R6, -0x2, R65 ;  /* 0xfffffffe06417824 */ /* 0x002fe200078e0241 */
[----:B------:R-:W-:-:S02]  /*15b0*/  ULOP3.LUT UR44, UR4, 0x18, URZ, 0x3c, !UPT ;  /* 0x00000018042c7892 */ /* 0x000fc4000f8e3c3f */
[----:B------:R-:W-:Y:S02]  /*15c0*/  ULOP3.LUT UR45, UR5, 0x3fff, URZ, 0xc0, !UPT ;  /* 0x00003fff052d7892 */ /* 0x000fe4000f8ec03f */
[----:B------:R-:W-:Y:S01]  /*15d0*/  ULOP3.LUT UR46, UR6, 0x3fff, URZ, 0xc0, !UPT ;  /* 0x00003fff062e7892 */ /* 0x000fe2000f8ec03f */
[----:B0-----:R-:W-:Y:S01]  /*15e0*/  VIADD R67, R67, 0xffffffff ;  /* 0xffffffff43437836 */ /* 0x001fe20000000000 */
[----:B--2---:R-:W-:-:S10]  /*15f0*/  SHF.L.U64.HI R66, R8, 0x1, R0 ;  /* 0x0000000108427819 */ /* 0x004fd40000010200 */
.L_x_98:
[----:B------:R-:W-:-:S04]  /*1600*/  SHF.L.U32 R0, R73, 0x1f, RZ ;  /* 0x0000001f49007819 */ /* 0x000fc800000006ff */
[----:B------:R-:W0:Y:S02]  /*1610*/  SYNCS.PHASECHK.TRANS64.TRYWAIT P0, [UR43+-0x8], R0 ;  /* 0xfffff800ff0075a7 */ /* 0x000e24000800016b */
[----:B01-34-:R-:W-:Y:S05]  /*1620*/  @!P0 BRA `(.L_x_15) ;  /* 0x0000004800208947 */ /* 0x01bfea0003800000 */
.L_x_123:
[----:B------:R-:W-:Y:S02]  /*1630*/  ULDC UR4, c[0x0][0x28c] ;  /* 0x0000a30000047ab9 */ /* 0x000fe40000000800 */
[----:B------:R-:W-:-:S13]  /*1640*/  ISETP.LT.AND P0, PT, RZ, UR4, PT ;  /* 0x00000004ff007c0c */ /* 0x000fda000bf01270 */
[----:B------:R-:W-:Y:S05]  /*1650*/  @P0 BRA `(.L_x_16) ;  /* 0x0000000000400947 */ /* 0x000fea0003800000 */
[----:B0-----:R-:W-:Y:S01]  /*1660*/  MOV R0, 0x0 ;  /* 0x0000000000007802 */ /* 0x001fe20000000f00 */
[----:B------:R-:W-:Y:S01]  /*1670*/  ULDC.64 UR4, c[0x4][0x68] ;  /* 0x01001a0000047ab9 */ /* 0x000fe20000000a00 */
[----:B------:R-:W-:Y:S01]  /*1680*/  ULDC.64 UR6, c[0x4][0x8] ;  /* 0x0100020000067ab9 */ /* 0x000fe20000000a00 */
[----:B------:R-:W-:Y:S01]  /*1690*/  IMAD.U32 R4, RZ, RZ, UR4 ;  /* 0x00000004ff047e24 */ /* 0x000fe2000f8e00ff */
[----:B------:R0:W1:Y:S01]  /*16a0*/  LDC.64 R14, c[0x4][R0] ;  /* 0x01000000000e7b82 */ /* 0x0000620000000a00 */
[----:B------:R-:W-:Y:S01]  /*16b0*/  IMAD.U32 R5, RZ, RZ, UR5 ;  /* 0x00000005ff057e24 */ /* 0x000fe2000f8e00ff */
[----:B------:R-:W-:Y:S01]  /*16c0*/  ULDC.64 UR4, c[0x4][0x70] ;  /* 0x01001c0000047ab9 */ /* 0x000fe20000000a00 */
[----:B------:R-:W-:Y:S02]  /*16d0*/  IMAD.U32 R10, RZ, RZ, UR6 ;  /* 0x00000006ff0a7e24 */ /* 0x000fe4000f8e00ff */
[----:B------:R-:W-:Y:S02]  /*16e0*/  IMAD.U32 R6, RZ, RZ, UR4 ;  /* 0x00000004ff067e24 */ /* 0x000fe4000f8e00ff */
[----:B------:R-:W-:-:S02]  /*16f0*/  IMAD.U32 R7, RZ, RZ, UR5 ;  /* 0x00000005ff077e24 */ /* 0x000fc4000f8e00ff */
[----:B------:R-:W-:Y:S02]  /*1700*/  IMAD.U32 R11, RZ, RZ, UR7 ;  /* 0x00000007ff0b7e24 */ /* 0x000fe4000f8e00ff */
[----:B------:R-:W-:Y:S02]  /*1710*/  IMAD.MOV.U32 R8, RZ, RZ, 0x1e1 ;  /* 0x000001e1ff087424 */ /* 0x000fe400078e00ff */
[----:B------:R-:W-:Y:S02]  /*1720*/  IMAD.MOV.U32 R12, RZ, RZ, 0x1 ;  /* 0x00000001ff0c7424 */ /* 0x000fe400078e00ff */
[----:B0-----:R-:W-:-:S07]  /*1730*/  IMAD.MOV.U32 R13, RZ, RZ, RZ ;  /* 0x000000ffff0d7224 */ /* 0x001fce00078e00ff */
[----:B------:R-:W-:-:S07]  /*1740*/  LEPC R20, `(.L_x_16) ;  /* 0x000000001014794e */ /* 0x000fce0000000000 */
[----:B-1---5:R-:W-:Y:S05]  /*1750*/  CALL.ABS.NOINC R14 ;  /* 0x000000000e007343 */ /* 0x022fea0003c00000 */
.L_x_16:
[----:B------:R-:W-:-:S13]  /*1760*/  ISETP.NE.AND P0, PT, R72, 0x3, PT ;  /* 0x000000034800780c */ /* 0x000fda0003f05270 */
[----:B------:R-:W-:Y:S05]  /*1770*/  @!P0 BRA `(.L_x_17) ;  /* 0x0000000000048947 */ /* 0x000fea0003800000 */
[----:B------:R-:W-:Y:S01]  /*1780*/  BPT.TRAP 0x1 ;  /* 0x000000040000795c */ /* 0x000fe20000300000 */
.L_x_17:
[----:B0-----:R-:W-:Y:S02]  /*1790*/  IMAD.U32 R3, RZ, RZ, UR38 ;  /* 0x00000026ff037e24 */ /* 0x001fe4000f8e00ff */
[----:B------:R-:W-:-:S03]  /*17a0*/  IMAD.U32 R0, RZ, RZ, UR39 ;  /* 0x00000027ff007e24 */ /* 0x000fc6000f8e00ff */
[----:B------:R-:W-:Y:S02]  /*17b0*/  LEA R3, R3, UR41, 0x3 ;  /* 0x0000002903037c11 */ /* 0x000fe4000f8e18ff */
[----:B------:R-:W-:-:S04]  /*17c0*/  SHF.L.U32 R0, R0, 0x1f, RZ ;  /* 0x0000001f00007819 */ /* 0x000fc800000006ff */
[----:B------:R0:W1:Y:S01]  /*17d0*/  SYNCS.PHASECHK.TRANS64.TRYWAIT P1, [R3+URZ], R0 ;  /* 0x00000000030075a7 */ /* 0x000062000802017f */
[----:B------:R-:W-:Y:S05]  /*17e0*/  @!P0 BRA `(.L_x_18) ;  /* 0x0000000000048947 */ /* 0x000fea0003800000 */
[----:B------:R-:W-:Y:S01]  /*17f0*/  BPT.TRAP 0x1 ;  /* 0x000000040000795c */ /* 0x000fe20000300000 */
.L_x_18:
[----:B-1----:R-:W-:Y:S05]  /*1800*/  @P1 BRA `(.L_x_19) ;  /* 0x0000000000081947 */ /* 0x002fea0003800000 */
[----:B------:R-:W1:Y:S02]  /*1810*/  SYNCS.PHASECHK.TRANS64.TRYWAIT P1, [R3+URZ], R0 ;  /* 0x00000000030075a7 */ /* 0x000e64000802017f */
[----:B-1----:R-:W-:Y:S05]  /*1820*/  @!P1 BRA `(.L_x_20) ;  /* 0x0000004400b89947 */ /* 0x002fea0003800000 */
.L_x_19:
[----:B------:R-:W-:Y:S05]  /*1830*/  WARPSYNC.ALL ;  /* 0x0000000000007948 */ /* 0x000fea0003800000 */
[----:B------:R-:W-:Y:S01]  /*1840*/  ULEA UR8, UR38, UR45, 0xa ;  /* 0x0000002d26087291 */ /* 0x000fe2000f8e503f */
[----:B------:R-:W-:Y:S01]  /*1850*/  WARPGROUP.ARRIVE ;  /* 0x00000000000079c5 */ /* 0x000fe20000000000 */
[----:B------:R-:W-:Y:S01]  /*1860*/  ULEA UR9, UR38, UR46, 0xa ;  /* 0x0000002e26097291 */ /* 0x000fe2000f8e503f */
[----:B01----:R-:W-:Y:S01]  /*1870*/  IMAD.U32 R0, RZ, RZ, UR42 ;  /* 0x0000002aff007e24 */ /* 0x003fe2000f8e00ff */
[----:B------:R-:W-:Y:S01]  /*1880*/  UMOV UR5, 0x40000040 ;  /* 0x4000004000057882 */ /* 0x000fe20000000000 */
[----:B------:R-:W-:-:S02]  /*1890*/  UMOV UR7, 0x40000040 ;  /* 0x4000004000077882 */ /* 0x000fc40000000000 */
[----:B------:R-:W-:Y:S01]  /*18a0*/  UMOV UR4, UR8 ;  /* 0x0000000800047c82 */ /* 0x000fe20008000000 */
[----:B------:R-:W-:Y:S01]  /*18b0*/  ISETP.GE.AND P1, PT, R0, 0x1, PT ;  /* 0x000000010000780c */ /* 0x000fe20003f26270 */
[----:B------:R-:W-:Y:S02]  /*18c0*/  UMOV UR6, UR9 ;  /* 0x0000000900067c82 */ /* 0x000fe40008000000 */
[----:B------:R-:W-:Y:S01]  /*18d0*/  HGMMA.64x64x16.F32.BF16 R24, gdesc[UR4].tnspA.tnspB, RZ, !UPT, gsb0 ;  /* 0x60e00000041879f0 */ /* 0x000fe2000c0018ff */
[----:B------:R-:W-:Y:S02]  /*18e0*/  UIADD3 UR4, UR8, 0x80, URZ ;  /* 0x0000008008047890 */ /* 0x000fe4000fffe03f */
[----:B------:R-:W-:Y:S01]  /*18f0*/  UIADD3 UR6, UR9, 0x80, URZ ;  /* 0x0000008009067890 */ /* 0x000fe2000fffe03f */
[----:B------:R-:W-:Y:S01]  /*1900*/  UMOV UR5, 0x40000040 ;  /* 0x4000004000057882 */ /* 0x000fe20000000000 */
[----:B------:R-:W-:Y:S01]  /*1910*/  UMOV UR7, 0x40000040 ;  /* 0x4000004000077882 */ /* 0x000fe20000000000 */
[----:B------:R-:W-:-:S02]  /*1920*/  WARPGROUP.DEPBAR.LE gsb0, 0x0 ;  /* 0x00008000000079c5 */ /* 0x000fc40000010000 */
[----:B------:R-:W-:-:S06]  /*1930*/  WARPGROUP.ARRIVE ;  /* 0x00000000000079c5 */ /* 0x000fcc0000000000 */
[----:B------:R-:W-:Y:S01]  /*1940*/  HGMMA.64x64x16.F32.BF16 R24, gdesc[UR4].tnspA.tnspB, R24, gsb0 ;  /* 0x60e00000041879f0 */ /* 0x000fe20008001818 */
[----:B------:R-:W-:Y:S02]  /*1950*/  UIADD3 UR4, UR8, 0x100, URZ ;  /* 0x0000010008047890 */ /* 0x000fe4000fffe03f */
[----:B------:R-:W-:Y:S01]  /*1960*/  UIADD3 UR6, UR9, 0x100, URZ ;  /* 0x0000010009067890 */ /* 0x000fe2000fffe03f */
[----:B------:R-:W-:Y:S01]  /*1970*/  UMOV UR5, 0x40000040 ;  /* 0x4000004000057882 */ /* 0x000fe20000000000 */
[----:B------:R-:W-:Y:S01]  /*1980*/  UMOV UR7, 0x40000040 ;  /* 0x4000004000077882 */ /* 0x000fe20000000000 */
[----:B------:R-:W-:Y:S02]  /*1990*/  WARPGROUP.DEPBAR.LE gsb0, 0x0 ;  /* 0x00008000000079c5 */ /* 0x000fe40000010000 */
        /* <DEDUP_REMOVED lines=36> */
[----:B------:R-:W-:Y:S03]  /*1be0*/  HGMMA.64x64x16.F32.BF16 R24, gdesc[UR4].tnspA.tnspB, R24, gsb0 ;  /* 0x60e00000041879f0 */ /* 0x000fe60008001818 */
[----:B------:R-:W-:Y:S02]  /*1bf0*/  WARPGROUP.DEPBAR.LE gsb0, 0x0 ;  /* 0x00008000000079c5 */ /* 0x000fe40000010000 */
[----:B------:R-:W-:Y:S05]  /*1c00*/  @!P1 BRA `(.L_x_21) ;  /* 0x0000000400809947 */ /* 0x000fea0003800000 */
[----:B------:R-:W-:Y:S01]  /*1c10*/  UIADD3 UR8, UR38, 0x1, URZ ;  /* 0x0000000126087890 */ /* 0x000fe2000fffe03f */
[----:B------:R-:W-:Y:S01]  /*1c20*/  IMAD.U32 R0, RZ, RZ, UR42 ;  /* 0x0000002aff007e24 */ /* 0x000fe2000f8e00ff */
[----:B------:R-:W-:Y:S02]  /*1c30*/  UMOV UR9, UR38 ;  /* 0x0000002600097c82 */ /* 0x000fe40008000000 */
[----:B------:R-:W-:-:S04]  /*1c40*/  UISETP.NE.AND UP0, UPT, UR8, 0x7, UPT ;  /* 0x000000070800788c */ /* 0x000fc8000bf05270 */
[----:B------:R-:W-:Y:S02]  /*1c50*/  USEL UR4, URZ, 0x1, UP0 ;  /* 0x000000013f047887 */ /* 0x000fe40008000000 */
[----:B------:R-:W-:Y:S02]  /*1c60*/  USEL UR8, UR8, URZ, UP0 ;  /* 0x0000003f08087287 */ /* 0x000fe40008000000 */
[----:B------:R-:W-:-:S06]  /*1c70*/  ULOP3.LUT UR4, UR39, UR4, URZ, 0x3c, !UPT ;  /* 0x0000000427047292 */ /* 0x000fcc000f8e3c3f */
[----:B------:R-:W-:-:S07]  /*1c80*/  IMAD.U32 R5, RZ, RZ, UR4 ;  /* 0x00000004ff057e24 */ /* 0x000fce000f8e00ff */
.L_x_28:
[----:B01----:R-:W-:Y:S05]  /*1c90*/  @!P0 BRA `(.L_x_22) ;  /* 0x0000000000048947 */ /* 0x003fea0003800000 */
[----:B------:R-:W-:Y:S01]  /*1ca0*/  BPT.TRAP 0x1 ;  /* 0x000000040000795c */ /* 0x000fe20000300000 */
.L_x_22:
[----:B------:R-:W-:Y:S01]  /*1cb0*/  ULEA UR4, UR8, UR41, 0x3 ;  /* 0x0000002908047291 */ /* 0x000fe2000f8e183f */
[----:B------:R-:W-:-:S08]  /*1cc0*/  SHF.L.U32 R3, R5, 0x1f, RZ ;  /* 0x0000001f05037819 */ /* 0x000fd000000006ff */
[----:B------:R0:W1:Y:S01]  /*1cd0*/  SYNCS.PHASECHK.TRANS64.TRYWAIT P1, [UR4], R3 ;  /* 0x00000003ff0075a7 */ /* 0x0000620008020144 */
[----:B------:R-:W-:Y:S05]  /*1ce0*/  @!P0 BRA `(.L_x_23) ;  /* 0x0000000000048947 */ /* 0x000fea0003800000 */
[----:B------:R-:W-:Y:S01]  /*1cf0*/  BPT.TRAP 0x1 ;  /* 0x000000040000795c */ /* 0x000fe20000300000 */
.L_x_23:
[----:B-1----:R-:W-:Y:S05]  /*1d00*/  @P1 BRA `(.L_x_24) ;  /* 0x0000000000081947 */ /* 0x002fea0003800000 */
[----:B------:R-:W1:Y:S02]  /*1d10*/  SYNCS.PHASECHK.TRANS64.TRYWAIT P1, [UR4], R3 ;  /* 0x00000003ff0075a7 */ /* 0x000e640008020144 */
[----:B-1----:R-:W-:Y:S05]  /*1d20*/  @!P1 BRA `(.L_x_25) ;  /* 0x00000040008c9947 */ /* 0x002fea0003800000 */
.L_x_24:
[----:B------:R-:W-:Y:S01]  /*1d30*/  ULEA UR11, UR8, UR45, 0xa ;  /* 0x0000002d080b7291 */ /* 0x000fe2000f8e503f */
[----:B------:R-:W-:Y:S01]  /*1d40*/  WARPGROUP.ARRIVE ;  /* 0x00000000000079c5 */ /* 0x000fe20000000000 */
[----:B------:R-:W-:Y:S01]  /*1d50*/  ULEA UR10, UR8, UR46, 0xa ;  /* 0x0000002e080a7291 */ /* 0x000fe2000f8e503f */
[----:B------:R-:W-:Y:S01]  /*1d60*/  UMOV UR5, 0x40000040 ;  /* 0x4000004000057882 */ /* 0x000fe20000000000 */
[----:B------:R-:W-:-:S03]  /*1d70*/  UMOV UR7, 0x40000040 ;  /* 0x4000004000077882 */ /* 0x000fc60000000000 */
[----:B------:R-:W-:Y:S02]  /*1d80*/  UMOV UR4, UR11 ;  /* 0x0000000b00047c82 */ /* 0x000fe40008000000 */
[----:B------:R-:W-:Y:S02]  /*1d90*/  UMOV UR6, UR10 ;  /* 0x0000000a00067c82 */ /* 0x000fe40008000000 */
[----:B------:R-:W-:Y:S01]  /*1da0*/  HGMMA.64x64x16.F32.BF16 R24, gdesc[UR4].tnspA.tnspB, R24, gsb0 ;  /* 0x60e00000041879f0 */ /* 0x000fe20008001818 */
        /* <DEDUP_REMOVED lines=51> */
[----:B------:R-:W-:Y:S01]  /*20e0*/  BPT.TRAP 0x1 ;  /* 0x000000040000795c */ /* 0x000fe20000300000 */
.L_x_26:
[----:B------:R-:W-:Y:S01]  /*20f0*/  ULEA UR4, UR9, UR41, 0x3 ;  /* 0x0000002909047291 */ /* 0x000fe2000f8e183f */
[----:B------:R-:W-:-:S03]  /*2100*/  ISETP.GT.U32.AND P1, PT, R23, 0x1, PT ;  /* 0x000000011700780c */ /* 0x000fc60003f24070 */
[----:B------:R-:W-:-:S04]  /*2110*/  UIADD3 UR4, UR4, 0x38, URZ ;  /* 0x0000003804047890 */ /* 0x000fc8000fffe03f */
[----:B------:R-:W-:-:S09]  /*2120*/  UPRMT UR4, URZ, 0x654, UR4 ;  /* 0x000006543f047896 */ /* 0x000fd20008000004 */
[----:B------:R-:W-:Y:S01]  /*2130*/  SYNCS.ARRIVE.TRANS64.RED.A1T0 RZ, [UR4], RZ ;  /* 0x000000ffffff79a7 */ /* 0x000fe20008100404 */
[----:B------:R-:W-:Y:S05]  /*2140*/  @P1 BRA `(.L_x_27) ;  /* 0x0000000000041947 */ /* 0x000fea0003800000 */
[----:B------:R-:W-:Y:S01]  /*2150*/  BPT.TRAP 0x1 ;  /* 0x000000040000795c */ /* 0x000fe20000300000 */
.L_x_27:
[----:B------:R-:W-:Y:S01]  /*2160*/  UIADD3 UR8, UR8, 0x1, URZ ;  /* 0x0000000108087890 */ /* 0x000fe2000fffe03f */
[C---:B------:R-:W-:Y:S01]  /*2170*/  ISETP.GT.AND P1, PT, R0.reuse, 0x1, PT ;  /* 0x000000010000780c */ /* 0x040fe20003f24270 */
[----:B------:R-:W-:Y:S01]  /*2180*/  UIADD3 UR9, UR9, 0x1, URZ ;  /* 0x0000000109097890 */ /* 0x000fe2000fffe03f */
[----:B------:R-:W-:Y:S01]  /*2190*/  VIADD R0, R0, 0xffffffff ;  /* 0xffffffff00007836 */ /* 0x000fe20000000000 */
[----:B------:R-:W-:Y:S02]  /*21a0*/  UISETP.NE.AND UP0, UPT, UR8, 0x7, UPT ;  /* 0x000000070800788c */ /* 0x000fe4000bf05270 */
[----:B------:R-:W-:Y:S02]  /*21b0*/  UISETP.NE.AND UP1, UPT, UR9, 0x7, UPT ;  /* 0x000000070900788c */ /* 0x000fe4000bf25270 */
[----:B------:R-:W-:Y:S02]  /*21c0*/  USEL UR4, URZ, 0x1, UP0 ;  /* 0x000000013f047887 */ /* 0x000fe40008000000 */
[----:B------:R-:W-:-:S02]  /*21d0*/  USEL UR8, UR8, URZ, UP0 ;  /* 0x0000003f08087287 */ /* 0x000fc40008000000 */
[----:B------:R-:W-:Y:S02]  /*21e0*/  USEL UR9, UR9, URZ, UP1 ;  /* 0x0000003f09097287 */ /* 0x000fe40008800000 */
[----:B------:R-:W-:Y:S01]  /*21f0*/  LOP3.LUT R5, R5, UR4, RZ, 0x3c, !PT ;  /* 0x0000000405057c12 */ /* 0x000fe2000f8e3cff */
[----:B------:R-:W-:Y:S09]  /*2200*/  @P1 BRA `(.L_x_28) ;  /* 0xfffffff800a01947 */ /* 0x000ff2000383ffff */
.L_x_21:
[----:B------:R-:W2:Y:S01]  /*2210*/  LDC R0, c[0x0][0x28c] ;  /* 0x0000a300ff007b82 */ /* 0x000ea20000000800 */
[----:B01----:R-:W-:-:S04]  /*2220*/  IMAD.U32 R3, RZ, RZ, UR49 ;  /* 0x00000031ff037e24 */ /* 0x003fc8000f8e00ff */
[----:B------:R0:W-:Y:S01]  /*2230*/  SYNCS.ARRIVE.TRANS64.A1T0 RZ, [R3+UR48], RZ ;  /* 0x000000ff03ff79a7 */ /* 0x0001e20008100030 */
[----:B--2---:R-:W-:-:S13]  /*2240*/  ISETP.GE.AND P1, PT, R0, 0x1, PT ;  /* 0x000000010000780c */ /* 0x004fda0003f26270 */
[----:B0-----:R-:W-:Y:S05]  /*2250*/  @!P1 BRA `(.L_x_29) ;  /* 0x00000000003c9947 */ /* 0x001fea0003800000 */
[----:B------:R-:W-:Y:S05]  /*2260*/  @!P0 BRA `(.L_x_30) ;  /* 0x0000000000048947 */ /* 0x000fea0003800000 */
[----:B------:R-:W-:Y:S01]  /*2270*/  BPT.TRAP 0x1 ;  /* 0x000000040000795c */ /* 0x000fe20000300000 */
.L_x_30:
[----:B------:R-:W-:Y:S01]  /*2280*/  UIADD3 UR6, UR38, UR42, URZ ;  /* 0x0000002a26067290 */ /* 0x000fe2000fffe03f */
[----:B------:R-:W-:-:S03]  /*2290*/  ISETP.GT.U32.AND P0, PT, R23, 0x1, PT ;  /* 0x000000011700780c */ /* 0x000fc60003f04070 */
[----:B------:R-:W-:-:S04]  /*22a0*/  UIMAD.WIDE.U32 UR4, UR6, 0x24924925, URZ ;  /* 0x24924925060478a5 */ /* 0x000fc8000f8e003f */
[----:B------:R-:W-:-:S04]  /*22b0*/  UIADD3 UR4, UR6, -UR5, URZ ;  /* 0x8000000506047290 */ /* 0x000fc8000fffe03f */
[----:B------:R-:W-:-:S04]  /*22c0*/  ULEA.HI UR4, UR4, UR5, URZ, 0x1f ;  /* 0x0000000504047291 */ /* 0x000fc8000f8ff83f */
[----:B------:R-:W-:-:S04]  /*22d0*/  USHF.R.U32.HI UR4, URZ, 0x2, UR4 ;  /* 0x000000023f047899 */ /* 0x000fc80008011604 */
[----:B------:R-:W-:-:S04]  /*22e0*/  UIMAD UR4, UR4, -0x7, UR6 ;  /* 0xfffffff9040478a4 */ /* 0x000fc8000f8e0206 */
[----:B------:R-:W-:-:S04]  /*22f0*/  ULEA UR4, UR4, UR41, 0x3 ;  /* 0x0000002904047291 */ /* 0x000fc8000f8e183f */
[----:B------:R-:W-:-:S04]  /*2300*/  UIADD3 UR4, UR4, 0x38, URZ ;  /* 0x0000003804047890 */ /* 0x000fc8000fffe03f */
[----:B------:R-:W-:-:S09]  /*2310*/  UPRMT UR4, URZ, 0x654, UR4 ;  /* 0x000006543f047896 */ /* 0x000fd20008000004 */
[----:B------:R-:W-:Y:S01]  /*2320*/  SYNCS.ARRIVE.TRANS64.RED.A1T0 RZ, [UR4], RZ ;  /* 0x000000ffffff79a7 */ /* 0x000fe20008100404 */
[----:B------:R-:W-:Y:S05]  /*2330*/  @P0 BRA `(.L_x_29) ;  /* 0x0000000000040947 */ /* 0x000fea0003800000 */
[----:B------:R-:W-:Y:S01]  /*2340*/  BPT.TRAP 0x1 ;  /* 0x000000040000795c */ /* 0x000fe20000300000 */
.L_x_29:
[----:B------:R-:W-:Y:S01]  /*2350*/  SHF.L.U32 R0, R73, 0x1f, RZ ;  /* 0x0000001f49007819 */ /* 0x000fe200000006ff */
[----:B------:R-:W-:Y:S01]  /*2360*/  UISETP.GE.U32.AND UP1, UPT, UR47, 0x7, UPT ;  /* 0x000000072f00788c */ /* 0x000fe2000bf26070 */
[----:B------:R-:W-:Y:S01]  /*2370*/  SHF.R.S32.HI R9, RZ, 0x1f, R19 ;  /* 0x0000001fff097819 */ /* 0x000fe20000011413 */
[----:B------:R-:W-:Y:S01]  /*2380*/  UIADD3 UR38, UR38, UR47, URZ ;  /* 0x0000002f26267290 */ /* 0x000fe2000fffe03f */
[----:B------:R-:W0:Y:S03]  /*2390*/  SYNCS.PHASECHK.TRANS64.TRYWAIT P0, [UR43+0x8], R0 ;  /* 0x00000800ff0075a7 */ /* 0x000e26000800016b */
[----:B------:R-:W-:-:S04]  /*23a0*/  UISETP.GT.U32.AND UP0, UPT, UR38, 0x6, UPT ;  /* 0x000000062600788c */ /* 0x000fc8000bf04070 */
[----:B------:R-:W-:Y:S02]  /*23b0*/  UISETP.LT.U32.AND UP0, UPT, UR47, 0x7, UP0 ;  /* 0x000000072f00788c */ /* 0x000fe40008701070 */
[----:B------:R-:W-:Y:S02]  /*23c0*/  @UP1 UIMAD.WIDE.U32 UR4, UR38, 0x24924925, URZ ;  /* 0x24924925260418a5 */ /* 0x000fe4000f8e003f */
[----:B------:R-:W-:Y:S02]  /*23d0*/  USEL UR6, URZ, 0x1, !UP0 ;  /* 0x000000013f067887 */ /* 0x000fe4000c000000 */
[----:B------:R-:W-:Y:S02]  /*23e0*/  @UP1 UIADD3 UR4, UR38, -UR5, URZ ;  /* 0x8000000526041290 */ /* 0x000fe4000fffe03f */
[----:B------:R-:W-:Y:S02]  /*23f0*/  ULOP3.LUT UR39, UR39, UR6, URZ, 0x3c, !UPT ;  /* 0x0000000627277292 */ /* 0x000fe4000f8e3c3f */
[----:B------:R-:W-:-:S04]  /*2400*/  @UP1 ULEA.HI UR4, UR4, UR5, URZ, 0x1f ;  /* 0x0000000504041291 */ /* 0x000fc8000f8ff83f */
[----:B------:R-:W-:-:S04]  /*2410*/  @UP1 USHF.R.U32.HI UR4, URZ, 0x2, UR4 ;  /* 0x000000023f041899 */ /* 0x000fc80008011604 */
[----:B------:R-:W-:Y:S01]  /*2420*/  @UP1 ULOP3.LUT UR39, UR39, 0x1, UR4, 0x78, !UPT ;  /* 0x0000000127271892 */ /* 0x000fe2000f8e7804 */
[----:B0-----:R-:W-:Y:S11]  /*2430*/  @!P0 BRA `(.L_x_31) ;  /* 0x0000003800e08947 */ /* 0x001ff60003800000 */
.L_x_124:
[----:B------:R-:W-:Y:S01]  /*2440*/  ULDC.64 UR4, c[0x0][0x5d0] ;  /* 0x0001740000047ab9 */ /* 0x000fe20000000a00 */
[----:B------:R-:W-:Y:S01]  /*2450*/  ULDC UR6, c[0x0][0x284] ;  /* 0x0000a10000067ab9 */ /* 0x000fe20000000800 */
[----:B0-----:R-:W-:Y:S02]  /*2460*/  IMAD R0, R9, UR4, RZ ;  /* 0x0000000409007c24 */ /* 0x001fe4000f8e02ff */
[----:B------:R-:W-:Y:S02]  /*2470*/  IMAD.SHL.U32 R12, R18, 0x40, RZ ;  /* 0x00000040120c7824 */ /* 0x000fe400078e00ff */
[C---:B------:R-:W-:Y:S02]  /*2480*/  IMAD R3, R19.reuse, UR5, R0 ;  /* 0x0000000513037c24 */ /* 0x040fe4000f8e0200 */
[----:B------:R-:W-:Y:S01]  /*2490*/  IMAD.SHL.U32 R0, R22, 0x40, RZ ;  /* 0x0000004016007824 */ /* 0x000fe200078e00ff */
[----:B------:R-:W-:Y:S01]  /*24a0*/  SHF.R.S32.HI R13, RZ, 0x1f, R12 ;  /* 0x0000001fff0d7819 */ /* 0x000fe2000001140c */
[----:B------:R-:W-:Y:S01]  /*24b0*/  IMAD.WIDE.U32 R4, R19, UR4, R60 ;  /* 0x0000000413047c25 */ /* 0x000fe2000f8e003c */
[----:B------:R-:W-:-:S02]  /*24c0*/  ULDC.64 UR4, c[0x0][0x5c8] ;  /* 0x0001720000047ab9 */ /* 0x000fc40000000a00 */
[----:B------:R-:W-:Y:S01]  /*24d0*/  ISETP.GE.AND P0, PT, R0, UR6, PT ;  /* 0x0000000600007c0c */ /* 0x000fe2000bf06270 */
[----:B------:R-:W-:Y:S01]  /*24e0*/  ULDC UR6, c[0x0][0x288] ;  /* 0x0000a20000067ab9 */ /* 0x000fe20000000800 */
[----:B------:R-:W-:Y:S01]  /*24f0*/  IADD3 R4, P1, R12, R4, RZ ;  /* 0x000000040c047210 */ /* 0x000fe20007f3e0ff */
[----:B------:R-:W-:Y:S01]  /*2500*/  IMAD.WIDE R20, R22, 0x40, R58 ;  /* 0x0000004016147825 */ /* 0x000fe200078e023a */
[----:B------:R-:W-:Y:S02]  /*2510*/  ISETP.GE.OR P0, PT, R12, UR6, P0 ;  /* 0x000000060c007c0c */ /* 0x000fe40008706670 */
[----:B------:R-:W-:Y:S01]  /*2520*/  IADD3.X R5, R13, R5, R3, P1, !PT ;  /* 0x000000050d057210 */ /* 0x000fe20000ffe403 */
[----:B------:R-:W-:-:S04]  /*2530*/  IMAD R7, R21, UR4, RZ ;  /* 0x0000000415077c24 */ /* 0x000fc8000f8e02ff */
[C---:B------:R-:W-:Y:S02]  /*2540*/  IMAD R7, R20.reuse, UR5, R7 ;  /* 0x0000000514077c24 */ /* 0x040fe4000f8e0207 */
[----:B------:R-:W-:-:S04]  /*2550*/  IMAD.WIDE.U32 R70, R20, UR4, R4 ;  /* 0x0000000414467c25 */ /* 0x000fc8000f8e0004 */
[----:B------:R-:W-:Y:S05]  /*2560*/  @P0 BRA `(.L_x_32) ;  /* 0x0000002000580947 */ /* 0x000fea0003800000 */
[----:B-----5:R-:W-:Y:S01]  /*2570*/  FSETP.NEU.AND P0, PT, R57, RZ, PT ;  /* 0x000000ff3900720b */ /* 0x020fe20003f0d000 */
[----:B------:R-:W-:Y:S01]  /*2580*/  IMAD.IADD R22, R65, 0x1, -R12 ;  /* 0x0000000141167824 */ /* 0x000fe200078e0a0c */
[----:B------:R-:W-:Y:S01]  /*2590*/  BSSY B0, `(.L_x_32) ;  /* 0x0000213000007945 */ /* 0x000fe20003800000 */
[----:B------:R-:W-:Y:S02]  /*25a0*/  IMAD.IADD R0, R69, 0x1, -R0 ;  /* 0x0000000145007824 */ /* 0x000fe400078e0a00 */
[----:B------:R-:W-:Y:S01]  /*25b0*/  IMAD.IADD R7, R71, 0x1, R7 ;  /* 0x0000000147077824 */ /* 0x000fe200078e0207 */
[----:B------:R-:W-:-:S04]  /*25c0*/  ISETP.GT.AND P2, PT, R22, RZ, PT ;  /* 0x000000ff1600720c */ /* 0x000fc80003f44270 */
[----:B------:R-:W-:-:S03]  /*25d0*/  ISETP.GT.AND P1, PT, R0, RZ, P2 ;  /* 0x000000ff0000720c */ /* 0x000fc60001724270 */
[----:B------:R-:W-:Y:S10]  /*25e0*/  @!P0 BRA `(.L_x_33) ;  /* 0x0000001400dc8947 */ /* 0x000ff40003800000 */
[----:B------:R-:W0:Y:S01]  /*25f0*/  LDC.64 R74, c[0x0][0x5b8] ;  /* 0x00016e00ff4a7b82 */ /* 0x000e220000000a00 */
[----:B------:R-:W-:-:S07]  /*2600*/  ULDC.64 UR4, c[0x0][0x5c0] ;  /* 0x0001700000047ab9 */ /* 0x000fce0000000a00 */
[----:B------:R-:W1:Y:S08]  /*2610*/  LDC.64 R76, c[0x0][0x5b0] ;  /* 0x00016c00ff4c7b82 */ /* 0x000e700000000a00 */
[----:B------:R-:W2:Y:S01]  /*2620*/  LDC.64 R78, c[0x0][0x5a8] ;  /* 0x00016a00ff4e7b82 */ /* 0x000ea20000000a00 */
[-C--:B0-----:R-:W-:Y:S02]  /*2630*/  IMAD R6, R9, R74.reuse, RZ ;  /* 0x0000004a09067224 */ /* 0x081fe400078e02ff */
[----:B------:R-:W-:-:S04]  /*2640*/  IMAD.WIDE.U32 R4, R19, R74, R60 ;  /* 0x0000004a13047225 */ /* 0x000fc800078e003c */
[----:B------:R-:W-:Y:S01]  /*2650*/  IMAD R71, R19, R75, R6 ;  /* 0x0000004b13477224 */ /* 0x000fe200078e0206 */
[----:B------:R-:W-:Y:S01]  /*2660*/  IADD3 R8, P0, R12, R4, RZ ;  /* 0x000000040c087210 */ /* 0x000fe20007f1e0ff */
[----:B-1----:R-:W-:-:S03]  /*2670*/  IMAD R3, R21, R76, RZ ;  /* 0x0000004c15037224 */ /* 0x002fc600078e02ff */
[----:B------:R-:W-:Y:S01]  /*2680*/  IADD3.X R9, R13, R5, R71, P0, !PT ;  /* 0x000000050d097210 */ /* 0x000fe200007fe447 */
[C---:B------:R-:W-:Y:S02]  /*2690*/  IMAD R75, R20.reuse, R77, R3 ;  /* 0x0000004d144b7224 */ /* 0x040fe400078e0203 */
[----:B------:R-:W-:-:S04]  /*26a0*/  IMAD.WIDE.U32 R4, R20, R76, R8 ;  /* 0x0000004c14047225 */ /* 0x000fc800078e0008 */
[----:B------:R-:W-:Y:S01]  /*26b0*/  IMAD.IADD R3, R5, 0x1, R75 ;  /* 0x0000000105037824 */ /* 0x000fe200078e024b */
[----:B--2---:R-:W-:-:S04]  /*26c0*/  LEA R10, P0, R4, R78, 0x1 ;  /* 0x0000004e040a7211 */ /* 0x004fc800078008ff */
[----:B------:R-:W-:-:S05]  /*26d0*/  LEA.HI.X R11, R4, R79, R3, 0x1, P0 ;  /* 0x0000004f040b7211 */ /* 0x000fca00000f0c03 */
[----:B------:R-:W2:Y:S01]  /*26e0*/  @P1 LDG.E.LTC128B.U16 R3, desc[UR36][R10.64] ;  /* 0x000000240a031981 */ /* 0x000ea2000c1e1520 */
[----:B------:R-:W-:Y:S01]  /*26f0*/  IMAD.WIDE.U32 R4, R20, R76, R12 ;  /* 0x0000004c14047225 */ /* 0x000fe200078e000c */
[----:B------:R-:W-:Y:S02]  /*2700*/  BSSY B1, `(.L_x_34) ;  /* 0x0000015000017945 */ /* 0x000fe40003800000 */
[----:B------:R-:W-:-:S04]  /*2710*/  IADD3 R14, P0, R60, R4, RZ ;  /* 0x000000043c0e7210 */ /* 0x000fc80007f1e0ff */
[----:B------:R-:W-:Y:S02]  /*2720*/  IADD3.X R15, R61, R75, R5, P0, !PT ;  /* 0x0000004b3d0f7210 */ /* 0x000fe400007fe405 */
[----:B------:R-:W-:Y:S01]  /*2730*/  LEA R6, P0, R70, UR4, 0x1 ;  /* 0x0000000446067c11 */ /* 0x000fe2000f8008ff */
[----:B------:R-:W-:-:S03]  /*2740*/  IMAD.WIDE.U32 R14, R19, R74, R14 ;  /* 0x0000004a130e7225 */ /* 0x000fc600078e000e */
[----:B------:R-:W-:Y:S02]  /*2750*/  LEA.HI.X R7, R70, UR5, R7, 0x1, P0 ;  /* 0x0000000546077c11 */ /* 0x000fe400080f0c07 */
[----:B------:R-:W-:-:S04]  /*2760*/  ISETP.GT.AND P0, PT, R22, 0x1, PT ;  /* 0x000000011600780c */ /* 0x000fc80003f04270 */
[----:B------:R-:W-:Y:S01]  /*2770*/  ISETP.GT.AND P3, PT, R0, RZ, P0 ;  /* 0x000000ff0000720c */ /* 0x000fe20000764270 */
[----:B--2---:R-:W-:-:S04]  /*2780*/  IMAD.U32 R4, R3, 0x10000, RZ ;  /* 0x0001000003047824 */ /* 0x004fc800078e00ff */
[----:B------:R-:W-:Y:S01]  /*2790*/  FMUL R5, R4, R57 ;  /* 0x0000003904057220 */ /* 0x000fe20000400000 */
[----:B------:R-:W-:-:S03]  /*27a0*/  LEA R4, P4, R14, R78, 0x1 ;  /* 0x0000004e0e047211 */ /* 0x000fc600078808ff */
[----:B------:R-:W-:-:S05]  /*27b0*/  FFMA R5, R24, R56, R5 ;  /* 0x0000003818057223 */ /* 0x000fca0000000005 */
[----:B------:R-:W-:Y:S01]  /*27c0*/  F2FP.BF16.F32.PACK_AB R10, RZ, R5 ;  /* 0x00000005ff0a723e */ /* 0x000fe200000010ff */
[----:B------:R-:W-:-:S03]  /*27d0*/  IMAD.IADD R5, R71, 0x1, R15 ;  /* 0x0000000147057824 */ /* 0x000fc600078e020f */
[----:B------:R-:W-:Y:S01]  /*27e0*/  PRMT R11, R10, 0x7610, R11 ;  /* 0x000076100a0b7816 */ /* 0x000fe2000000000b */
[----:B------:R-:W-:Y:S01]  /*27f0*/  IMAD.SHL.U32 R10, R76, 0x8, RZ ;  /* 0x000000084c0a7824 */ /* 0x000fe200078e00ff */
[----:B------:R-:W-:-:S03]  /*2800*/  LEA.HI.X R5, R14, R79, R5, 0x1, P4 ;  /* 0x0000004f0e057211 */ /* 0x000fc600020f0c05 */
[----:B------:R0:W-:Y:S02]  /*2810*/  @P1 STG.E.U16 desc[UR36][R6.64], R11 ;  /* 0x0000000b06001986 */ /* 0x0001e4000c101524 */
[----:B0-----:R-:W-:Y:S01]  /*2820*/  SHF.L.U64.HI R11, R76, 0x3, R77 ;  /* 0x000000034c0b7819 */ /* 0x001fe2000001024d */
[----:B------:R-:W-:Y:S06]  /*2830*/  @!P3 BRA `(.L_x_35) ;  /* 0x000000000004b947 */ /* 0x000fec0003800000 */
[----:B------:R0:W5:Y:S02]  /*2840*/  LDG.E.LTC128B.U16 R3, desc[UR36][R4.64+0x2] ;  /* 0x0000022404037981 */ /* 0x000164000c1e1520 */
.L_x_35:
[----:B------:R-:W-:Y:S05]  /*2850*/  BSYNC B1 ;  /* 0x0000000000017941 */ /* 0x000fea0003800000 */
.L_x_34:
[----:B------:R-:W-:Y:S01]  /*2860*/  IMAD.WIDE.U32 R10, R20, R76, R10 ;  /* 0x0000004c140a7225 */ /* 0x000fe200078e000a */
[----:B------:R-:W-:Y:S02]  /*2870*/  ISETP.GT.AND P2, PT, R0, 0x8, P2 ;  /* 0x000000080000780c */ /* 0x000fe40001744270 */
[C---:B-----5:R-:W-:Y:S01]  /*2880*/  PRMT R18, R3.reuse, 0x7610, R18 ;  /* 0x0000761003127816 */ /* 0x060fe20000000012 */
[----:B------:R-:W-:Y:S01]  /*2890*/  IMAD.U32 R14, R3, 0x10000, RZ ;  /* 0x00010000030e7824 */ /* 0x000fe200078e00ff */
[----:B------:R-:W-:Y:S01]  /*28a0*/  IADD3 R8, P1, R8, R10, RZ ;  /* 0x0000000a08087210 */ /* 0x000fe20007f3e0ff */
[----:B------:R-:W-:Y:S02]  /*28b0*/  IMAD.IADD R75, R75, 0x1, R11 ;  /* 0x000000014b4b7824 */ /* 0x000fe400078e020b */
[----:B------:R-:W-:Y:S02]  /*28c0*/  FMUL R14, R14, R57 ;  /* 0x000000390e0e7220 */ /* 0x000fe40000400000 */
[----:B------:R-:W-:-:S02]  /*28d0*/  IMAD.X R9, R75, 0x1, R9, P1 ;  /* 0x000000014b097824 */ /* 0x000fc400008e0609 */
[----:B------:R-:W-:Y:S01]  /*28e0*/  FFMA R25, R25, R56, R14 ;  /* 0x0000003819197223 */ /* 0x000fe2000000000e */
[----:B------:R-:W-:-:S04]  /*28f0*/  LEA R14, P1, R8, R78, 0x1 ;  /* 0x0000004e080e7211 */ /* 0x000fc800078208ff */
[----:B------:R-:W-:Y:S02]  /*2900*/  F2FP.BF16.F32.PACK_AB R25, RZ, R25 ;  /* 0x00000019ff19723e */ /* 0x000fe400000010ff */
[----:B------:R-:W-:-:S03]  /*2910*/  LEA.HI.X R15, R8, R79, R9, 0x1, P1 ;  /* 0x0000004f080f7211 */ /* 0x000fc600008f0c09 */
[----:B------:R1:W-:Y:S04]  /*2920*/  @P3 STG.E.U16 desc[UR36][R6.64+0x2], R25 ;  /* 0x0000021906003986 */ /* 0x0003e8000c101524 */
[----:B------:R-:W2:Y:S01]  /*2930*/  @P2 LDG.E.LTC128B.U16 R18, desc[UR36][R14.64] ;  /* 0x000000240e122981 */ /* 0x000ea2000c1e1520 */
[----:B------:R-:W-:Y:S01]  /*2940*/  IADD3 R12, P1, P3, R60, R10, R12 ;  /* 0x0000000a3c0c7210 */ /* 0x000fe20007b3e00c */
[----:B------:R-:W-:Y:S01]  /*2950*/  BSSY B1, `(.L_x_36) ;  /* 0x0000011000017945 */ /* 0x000fe20003800000 */
[C---:B------:R-:W-:Y:S02]  /*2960*/  SHF.L.U64.HI R11, R62.reuse, 0x1, R63 ;  /* 0x000000013e0b7819 */ /* 0x040fe4000001023f */
[----:B------:R-:W-:Y:S02]  /*2970*/  IADD3.X R13, R61, R75, R13, P1, P3 ;  /* 0x0000004b3d0d7210 */ /* 0x000fe40000fe640d */
[----:B------:R-:W-:-:S02]  /*2980*/  LEA R10, P1, R62, R6, 0x1 ;  /* 0x000000063e0a7211 */ /* 0x000fc400078208ff */
[----:B------:R-:W-:Y:S01]  /*2990*/  ISETP.GT.AND P0, PT, R0, 0x8, P0 ;  /* 0x000000080000780c */ /* 0x000fe20000704270 */
[----:B------:R-:W-:-:S04]  /*29a0*/  IMAD.WIDE.U32 R12, R19, R74, R12 ;  /* 0x0000004a130c7225 */ /* 0x000fc800078e000c */
[----:B------:R-:W-:Y:S02]  /*29b0*/  IMAD.X R11, R11, 0x1, R7, P1 ;  /* 0x000000010b0b7824 */ /* 0x000fe400008e0607 */
[----:B------:R-:W-:Y:S02]  /*29c0*/  IMAD.IADD R9, R71, 0x1, R13 ;  /* 0x0000000147097824 */ /* 0x000fe400078e020d */
[----:B--2---:R-:W-:-:S04]  /*29d0*/  IMAD.U32 R8, R18, 0x10000, RZ ;  /* 0x0001000012087824 */ /* 0x004fc800078e00ff */
[----:B------:R-:W-:Y:S01]  /*29e0*/  FMUL R3, R8, R57 ;  /* 0x0000003908037220 */ /* 0x000fe20000400000 */
[----:B------:R-:W-:-:S03]  /*29f0*/  LEA R8, P3, R12, R78, 0x1 ;  /* 0x0000004e0c087211 */ /* 0x000fc600078608ff */
[----:B------:R-:W-:Y:S01]  /*2a00*/  FFMA R3, R26, R56, R3 ;  /* 0x000000381a037223 */ /* 0x000fe20000000003 */
[----:B------:R-:W-:-:S04]  /*2a10*/  LEA.HI.X R9, R12, R79, R9, 0x1, P3 ;  /* 0x0000004f0c097211 */ /* 0x000fc800018f0c09 */
[----:B------:R-:W-:-:S05]  /*2a20*/  F2FP.BF16.F32.PACK_AB R3, RZ, R3 ;  /* 0x00000003ff03723e */ /* 0x000fca00000010ff */
[----:B------:R1:W-:Y:S01]  /*2a30*/  @P2 STG.E.U16 desc[UR36][R10.64], R3 ;  /* 0x000000030a002986 */ /* 0x0003e2000c101524 */
[----:B------:R-:W-:Y:S05]  /*2a40*/  @!P0 BRA `(.L_x_37) ;  /* 0x0000000000048947 */ /* 0x000fea0003800000 */
[----:B------:R2:W5:Y:S02]  /*2a50*/  LDG.E.LTC128B.U16 R18, desc[UR36][R8.64+0x2] ;  /* 0x0000022408127981 */ /* 0x000564000c1e1520 */
.L_x_37:
[----:B------:R-:W-:Y:S05]  /*2a60*/  BSYNC B1 ;  /* 0x0000000000017941 */ /* 0x000fea0003800000 */
.L_x_36:
[----:B-----5:R-:W-:Y:S01]  /*2a70*/  IMAD.U32 R12, R18, 0x10000, RZ ;  /* 0x00010000120c7824 */ /* 0x020fe200078e00ff */
[----:B------:R-:W-:Y:S01]  /*2a80*/  ISETP.GT.AND P1, PT, R22, 0x8, PT ;  /* 0x000000081600780c */ /* 0x000fe20003f24270 */
[----:B------:R-:W-:Y:S02]  /*2a90*/  BSSY B1, `(.L_x_38) ;  /* 0x0000008000017945 */ /* 0x000fe40003800000 */
[----:B------:R-:W-:Y:S01]  /*2aa0*/  FMUL R12, R12, R57 ;  /* 0x000000390c0c7220 */ /* 0x000fe20000400000 */
[----:B------:R-:W-:-:S03]  /*2ab0*/  ISETP.GT.AND P2, PT, R0, RZ, P1 ;  /* 0x000000ff0000720c */ /* 0x000fc60000f44270 */
[----:B------:R-:W-:-:S05]  /*2ac0*/  FFMA R12, R27, R56, R12 ;  /* 0x000000381b0c7223 */ /* 0x000fca000000000c */
[----:B------:R-:W-:-:S05]  /*2ad0*/  F2FP.BF16.F32.PACK_AB R12, RZ, R12 ;  /* 0x0000000cff0c723e */ /* 0x000fca00000010ff */
[----:B------:R3:W-:Y:S01]  /*2ae0*/  @P0 STG.E.U16 desc[UR36][R10.64+0x2], R12 ;  /* 0x0000020c0a000986 */ /* 0x0007e2000c101524 */
[----:B------:R-:W-:Y:S05]  /*2af0*/  @!P2 BRA `(.L_x_39) ;  /* 0x000000000004a947 */ /* 0x000fea0003800000 */
[----:B------:R4:W5:Y:S02]  /*2b00*/  LDG.E.LTC128B.U16 R18, desc[UR36][R4.64+0x10] ;  /* 0x0000102404127981 */ /* 0x000964000c1e1520 */
.L_x_39:
[----:B------:R-:W-:Y:S05]  /*2b10*/  BSYNC B1 ;  /* 0x0000000000017941 */ /* 0x000fea0003800000 */
.L_x_38:
[----:B---3-5:R-:W-:Y:S01]  /*2b20*/  IMAD.U32 R12, R18, 0x10000, RZ ;  /* 0x00010000120c7824 */ /* 0x028fe200078e00ff */
[----:B------:R-:W-:Y:S01]  /*2b30*/  ISETP.GT.AND P0, PT, R22, 0x9, PT ;  /* 0x000000091600780c */ /* 0x000fe20003f04270 */
[----:B------:R-:W-:Y:S02]  /*2b40*/  BSSY B1, `(.L_x_40) ;  /* 0x0000008000017945 */ /* 0x000fe40003800000 */
[----:B-1----:R-:W-:Y:S01]  /*2b50*/  FMUL R3, R12, R57 ;  /* 0x000000390c037220 */ /* 0x002fe20000400000 */
[----:B------:R-:W-:-:S03]  /*2b60*/  ISETP.GT.AND P3, PT, R0, RZ, P0 ;  /* 0x000000ff0000720c */ /* 0x000fc60000764270 */
[----:B------:R-:W-:-:S05]  /*2b70*/  FFMA R3, R28, R56, R3 ;  /* 0x000000381c037223 */ /* 0x000fca0000000003 */
[----:B------:R-:W-:-:S05]  /*2b80*/  F2FP.BF16.F32.PACK_AB R3, RZ, R3 ;  /* 0x00000003ff03723e */ /* 0x000fca00000010ff */
[----:B------:R1:W-:Y:S01]  /*2b90*/  @P2 STG.E.U16 desc[UR36][R6.64+0x10], R3 ;  /* 0x0000100306002986 */ /* 0x0003e2000c101524 */
[----:B------:R-:W-:Y:S05]  /*2ba0*/  @!P3 BRA `(.L_x_41) ;  /* 0x000000000004b947 */ /* 0x000fea0003800000 */
[----:B------:R3:W5:Y:S02]  /*2bb0*/  LDG.E.LTC128B.U16 R18, desc[UR36][R4.64+0x12] ;  /* 0x0000122404127981 */ /* 0x000764000c1e1520 */
.L_x_41:
[----:B------:R-:W-:Y:S05]  /*2bc0*/  BSYNC B1 ;  /* 0x0000000000017941 */ /* 0x000fea0003800000 */
.L_x_40:
[----:B-----5:R-:W-:Y:S01]  /*2bd0*/  IMAD.U32 R12, R18, 0x10000, RZ ;  /* 0x00010000120c7824 */ /* 0x020fe200078e00ff */
[----:B------:R-:W-:Y:S01]  /*2be0*/  ISETP.GT.AND P1, PT, R0, 0x8, P1 ;  /* 0x000000080000780c */ /* 0x000fe20000f24270 */
[----:B------:R-:W-:Y:S02]  /*2bf0*/  BSSY B1, `(.L_x_42) ;  /* 0x0000007000017945 */ /* 0x000fe40003800000 */
[----:B------:R-:W-:-:S04]  /*2c00*/  FMUL R12, R12, R57 ;  /* 0x000000390c0c7220 */ /* 0x000fc80000400000 */
[----:B------:R-:W-:-:S05]  /*2c10*/  FFMA R12, R29, R56, R12 ;  /* 0x000000381d0c7223 */ /* 0x000fca000000000c */
[----:B------:R-:W-:-:S05]  /*2c20*/  F2FP.BF16.F32.PACK_AB R12, RZ, R12 ;  /* 0x0000000cff0c723e */ /* 0x000fca00000010ff */
[----:B------:R0:W-:Y:S01]  /*2c30*/  @P3 STG.E.U16 desc[UR36][R6.64+0x12], R12 ;  /* 0x0000120c06003986 */ /* 0x0001e2000c101524 */
[----:B------:R-:W-:Y:S05]  /*2c40*/  @!P1 BRA `(.L_x_43) ;  /* 0x0000000000049947 */ /* 0x000fea0003800000 */
[----:B------:R0:W5:Y:S02]  /*2c50*/  LDG.E.LTC128B.U16 R18, desc[UR36][R8.64+0x10] ;  /* 0x0000102408127981 */ /* 0x000164000c1e1520 */
.L_x_43:
[----:B------:R-:W-:Y:S05]  /*2c60*/  BSYNC B1 ;  /* 0x0000000000017941 */ /* 0x000fea0003800000 */
.L_x_42:
[----:B0----5:R-:W-:Y:S01]  /*2c70*/  IMAD.U32 R12, R18, 0x10000, RZ ;  /* 0x00010000120c7824 */ /* 0x021fe200078e00ff */
[----:B------:R-:W-:Y:S01]  /*2c80*/  ISETP.GT.AND P0, PT, R0, 0x8, P0 ;  /* 0x000000080000780c */ /* 0x000fe20000704270 */
[----:B------:R-:W-:Y:S02]  /*2c90*/  BSSY B1, `(.L_x_44) ;  /* 0x0000007000017945 */ /* 0x000fe40003800000 */
[----:B-1----:R-:W-:-:S04]  /*2ca0*/  FMUL R3, R12, R57 ;  /* 0x000000390c037220 */ /* 0x002fc80000400000 */
[----:B------:R-:W-:-:S05]  /*2cb0*/  FFMA R3, R30, R56, R3 ;  /* 0x000000381e037223 */ /* 0x000fca0000000003 */
[----:B------:R-:W-:-:S05]  /*2cc0*/  F2FP.BF16.F32.PACK_AB R3, RZ, R3 ;  /* 0x00000003ff03723e */ /* 0x000fca00000010ff */
[----:B------:R0:W-:Y:S01]  /*2cd0*/  @P1 STG.E.U16 desc[UR36][R10.64+0x10], R3 ;  /* 0x000010030a001986 */ /* 0x0001e2000c101524 */
[----:B------:R-:W-:Y:S05]  /*2ce0*/  @!P0 BRA `(.L_x_45) ;  /* 0x0000000000048947 */ /* 0x000fea0003800000 */
[----:B------:R1:W5:Y:S02]  /*2cf0*/  LDG.E.LTC128B.U16 R18, desc[UR36][R8.64+0x12] ;  /* 0x0000122408127981 */ /* 0x000364000c1e1520 */
.L_x_45:
[----:B------:R-:W-:Y:S05]  /*2d00*/  BSYNC B1 ;  /* 0x0000000000017941 */ /* 0x000fea0003800000 */
.L_x_44:
        /* <DEDUP_REMOVED lines=10> */
.L_x_47:
[----:B------:R-:W-:Y:S05]  /*2db0*/  BSYNC B1 ;  /* 0x0000000000017941 */ /* 0x000fea0003800000 */
.L_x_46:
[----:B0----5:R-:W-:Y:S01]  /*2dc0*/  IMAD.U32 R12, R18, 0x10000, RZ ;  /* 0x00010000120c7824 */ /* 0x021fe200078e00ff */
        /* <DEDUP_REMOVED lines=9> */
.L_x_49:
[----:B------:R-:W-:Y:S05]  /*2e60*/  BSYNC B1 ;  /* 0x0000000000017941 */ /* 0x000fea0003800000 */
.L_x_48:
        /* <DEDUP_REMOVED lines=9> */
.L_x_51:
[----:B------:R-:W-:Y:S05]  /*2f00*/  BSYNC B1 ;  /* 0x0000000000017941 */ /* 0x000fea0003800000 */
.L_x_50:
[----:B0----5:R-:W-:Y:S01]  /*2f10*/  IMAD.U32 R12, R18, 0x10000, RZ ;  /* 0x00010000120c7824 */ /* 0x021fe200078e00ff */
        /* <DEDUP_REMOVED lines=8> */
.L_x_53:
[----:B------:R-:W-:Y:S05]  /*2fa0*/  BSYNC B1 ;  /* 0x0000000000017941 */ /* 0x000fea0003800000 */
.L_x_52:
        /* <DEDUP_REMOVED lines=10> */
.L_x_55:
[----:B------:R-:W-:Y:S05]  /*3050*/  BSYNC B1 ;  /* 0x0000000000017941 */ /* 0x000fea0003800000 */
.L_x_54:
        /* <DEDUP_REMOVED lines=10> */
.L_x_57:
[----:B------:R-:W-:Y:S05]  /*3100*/  BSYNC B1 ;  /* 0x0000000000017941 */ /* 0x000fea0003800000 */
.L_x_56:
        /* <DEDUP_REMOVED lines=9> */
.L_x_59:
[----:B------:R-:W-:Y:S05]  /*31a0*/  BSYNC B1 ;  /* 0x0000000000017941 */ /* 0x000fea0003800000 */
.L_x_58:
        /* <DEDUP_REMOVED lines=9> */
.L_x_61:
[----:B------:R-:W-:Y:S05]  /*3240*/  BSYNC B1 ;  /* 0x0000000000017941 */ /* 0x000fea0003800000 */
.L_x_60:
        /* <DEDUP_REMOVED lines=10> */
.L_x_63:
[----:B------:R-:W-:Y:S05]  /*32f0*/  BSYNC B1 ;  /* 0x0000000000017941 */ /* 0x000fea0003800000 */
.L_x_62:
        /* <DEDUP_REMOVED lines=10> */
.L_x_65:
[----:B------:R-:W-:Y:S05]  /*33a0*/  BSYNC B1 ;  /* 0x0000000000017941 */ /* 0x000fea0003800000 */
.L_x_64:
        /* <DEDUP_REMOVED lines=9> */
.L_x_67:
[----:B------:R-:W-:Y:S05]  /*3440*/  BSYNC B1 ;  /* 0x0000000000017941 */ /* 0x000fea0003800000 */
.L_x_66:
        /* <DEDUP_REMOVED lines=9> */
.L_x_69:
[----:B------:R-:W-:Y:S05]  /*34e0*/  BSYNC B1 ;  /* 0x0000000000017941 */ /* 0x000fea0003800000 */
.L_x_68:
        /* <DEDUP_REMOVED lines=10> */
.L_x_71:
[----:B------:R-:W-:Y:S05]  /*3590*/  BSYNC B1 ;  /* 0x0000000000017941 */ /* 0x000fea0003800000 */
.L_x_70:
        /* <DEDUP_REMOVED lines=10> */
.L_x_73:
[----:B------:R-:W-:Y:S05]  /*3640*/  BSYNC B1 ;  /* 0x0000000000017941 */ /* 0x000fea0003800000 */
.L_x_72:
        /* <DEDUP_REMOVED lines=9> */
.L_x_75:
[----:B------:R-:W-:Y:S05]  /*36e0*/  BSYNC B1 ;  /* 0x0000000000017941 */ /* 0x000fea0003800000 */
.L_x_74:
        /* <DEDUP_REMOVED lines=9> */
.L_x_77:
[----:B------:R-:W-:Y:S05]  /*3780*/  BSYNC B1 ;  /* 0x0000000000017941 */ /* 0x000fea0003800000 */
.L_x_76:
        /* <DEDUP_REMOVED lines=10> */
.L_x_79:
[----:B------:R-:W-:Y:S05]  /*3830*/  BSYNC B1 ;  /* 0x0000000000017941 */ /* 0x000fea0003800000 */
.L_x_78:
        /* <DEDUP_REMOVED lines=10> */
.L_x_81:
[----:B------:R-:W-:Y:S05]  /*38e0*/  BSYNC B1 ;  /* 0x0000000000017941 */ /* 0x000fea0003800000 */
.L_x_80:
        /* <DEDUP_REMOVED lines=9> */
.L_x_83:
[----:B------:R-:W-:Y:S05]  /*3980*/  BSYNC B1 ;  /* 0x0000000000017941 */ /* 0x000fea0003800000 */
.L_x_82:
        /* <DEDUP_REMOVED lines=9> */
.L_x_85:
[----:B------:R-:W-:Y:S05]  /*3a20*/  BSYNC B1 ;  /* 0x0000000000017941 */ /* 0x000fea0003800000 */
.L_x_84:
        /* <DEDUP_REMOVED lines=10> */
.L_x_87:
[----:B------:R-:W-:Y:S05]  /*3ad0*/  BSYNC B1 ;  /* 0x0000000000017941 */ /* 0x000fea0003800000 */
.L_x_86:
        /* <DEDUP_REMOVED lines=10> */
.L_x_89:
[----:B------:R-:W-:Y:S05]  /*3b80*/  BSYNC B1 ;  /* 0x0000000000017941 */ /* 0x000fea0003800000 */
.L_x_88:
[----:B0--345:R-:W-:Y:S01]  /*3b90*/  IMAD.U32 R4, R18, 0x10000, RZ ;  /* 0x0001000012047824 */ /* 0x039fe200078e00ff */
        /* <DEDUP_REMOVED lines=8> */
.L_x_91:
[----:B------:R-:W-:Y:S05]  /*3c20*/  BSYNC B1 ;  /* 0x0000000000017941 */ /* 0x000fea0003800000 */
.L_x_90:
[----:B0----5:R-:W-:Y:S01]  /*3c30*/  IMAD.U32 R4, R18, 0x10000, RZ ;  /* 0x0001000012047824 */ /* 0x021fe200078e00ff */
[----:B------:R-:W-:Y:S01]  /*3c40*/  ISETP.GT.AND P0, PT, R0, 0x8, P0 ;  /* 0x000000080000780c */ /* 0x000fe20000704270 */
[----:B------:R-:W-:Y:S01]  /*3c50*/  @P1 IMAD.MOV.U32 R5, RZ, RZ, R11 ;  /* 0x000000ffff051224 */ /* 0x000fe200078e000b */
[----:B------:R-:W-:Y:S01]  /*3c60*/  BSSY B1, `(.L_x_92) ;  /* 0x0000008000017945 */ /* 0x000fe20003800000 */
[----:B------:R-:W-:Y:S01]  /*3c70*/  FMUL R3, R4, R57 ;  /* 0x0000003904037220 */ /* 0x000fe20000400000 */
[----:B------:R-:W-:-:S03]  /*3c80*/  @P1 IMAD.MOV.U32 R4, RZ, RZ, R10 ;  /* 0x000000ffff041224 */ /* 0x000fc600078e000a */
[----:B------:R-:W-:-:S05]  /*3c90*/  FFMA R3, R54, R56, R3 ;  /* 0x0000003836037223 */ /* 0x000fca0000000003 */
[----:B------:R-:W-:-:S05]  /*3ca0*/  F2FP.BF16.F32.PACK_AB R3, RZ, R3 ;  /* 0x00000003ff03723e */ /* 0x000fca00000010ff */
[----:B------:R0:W-:Y:S01]  /*3cb0*/  @P1 STG.E.U16 desc[UR36][R4.64+0x70], R3 ;  /* 0x0000700304001986 */ /* 0x0001e2000c101524 */
[----:B------:R-:W-:Y:S05]  /*3cc0*/  @!P0 BRA `(.L_x_93) ;  /* 0x0000000000048947 */ /* 0x000fea0003800000 */
[----:B------:R4:W5:Y:S02]  /*3cd0*/  LDG.E.LTC128B.U16 R18, desc[UR36][R8.64+0x72] ;  /* 0x0000722408127981 */ /* 0x000964000c1e1520 */
.L_x_93:
[----:B------:R-:W-:Y:S05]  /*3ce0*/  BSYNC B1 ;  /* 0x0000000000017941 */ /* 0x000fea0003800000 */
.L_x_92:
[----:B------:R-:W-:Y:S05]  /*3cf0*/  @!P0 BRA `(.L_x_94) ;  /* 0x0000000800708947 */ /* 0x000fea0003800000 */
[----:B-----5:R-:W-:-:S04]  /*3d00*/  IMAD.U32 R18, R18, 0x10000, RZ ;  /* 0x0001000012127824 */ /* 0x020fc800078e00ff */
[----:B------:R-:W-:-:S04]  /*3d10*/  FMUL R18, R18, R57 ;  /* 0x0000003912127220 */ /* 0x000fc80000400000 */
[----:B------:R-:W-:-:S05]  /*3d20*/  FFMA R18, R55, R56, R18 ;  /* 0x0000003837127223 */ /* 0x000fca0000000012 */
[----:B------:R-:W-:-:S05]  /*3d30*/  F2FP.BF16.F32.PACK_AB R18, RZ, R18 ;  /* 0x00000012ff12723e */ /* 0x000fca00000010ff */
[----:B------:R0:W-:Y:S01]  /*3d40*/  STG.E.U16 desc[UR36][R10.64+0x72], R18 ;  /* 0x000072120a007986 */ /* 0x0001e2000c101524 */
[----:B------:R-:W-:Y:S05]  /*3d50*/  BRA `(.L_x_94) ;  /* 0x0000000800587947 */ /* 0x000fea0003800000 */
.L_x_33:
[----:B------:R-:W-:Y:S01]  /*3d60*/  ISETP.GT.AND P3, PT, R22, 0x1, PT ;  /* 0x000000011600780c */ /* 0x000fe20003f64270 */
[----:B------:R-:W-:Y:S01]  /*3d70*/  ULDC.64 UR4, c[0x0][0x5c0] ;  /* 0x0001700000047ab9 */ /* 0x000fe20000000a00 */
[-C--:B------:R-:W-:Y:S01]  /*3d80*/  FMUL R24, R24, R56.reuse ;  /* 0x0000003818187220 */ /* 0x080fe20000400000 */
[----:B------:R-:W-:Y:S01]  /*3d90*/  LEA R4, P4, R70, UR4, 0x1 ;  /* 0x0000000446047c11 */ /* 0x000fe2000f8808ff */
[-C--:B------:R-:W-:Y:S01]  /*3da0*/  FMUL R25, R25, R56.reuse ;  /* 0x0000003819197220 */ /* 0x080fe20000400000 */
[----:B------:R-:W-:Y:S01]  /*3db0*/  ISETP.GT.AND P0, PT, R0, RZ, P3 ;  /* 0x000000ff0000720c */ /* 0x000fe20001f04270 */
[----:B------:R-:W-:Y:S01]  /*3dc0*/  FMUL R26, R26, R56 ;  /* 0x000000381a1a7220 */ /* 0x000fe20000400000 */
[----:B------:R-:W-:Y:S01]  /*3dd0*/  F2FP.BF16.F32.PACK_AB R24, RZ, R24 ;  /* 0x00000018ff18723e */ /* 0x000fe200000010ff */
[-C--:B------:R-:W-:Y:S01]  /*3de0*/  FMUL R27, R27, R56.reuse ;  /* 0x000000381b1b7220 */ /* 0x080fe20000400000 */
[----:B------:R-:W-:Y:S01]  /*3df0*/  LEA.HI.X R5, R70, UR5, R7, 0x1, P4 ;  /* 0x0000000546057c11 */ /* 0x000fe2000a0f0c07 */
[-C--:B------:R-:W-:Y:S01]  /*3e00*/  FMUL R28, R28, R56.reuse ;  /* 0x000000381c1c7220 */ /* 0x080fe20000400000 */
[----:B------:R-:W-:Y:S01]  /*3e10*/  F2FP.BF16.F32.PACK_AB R25, RZ, R25 ;  /* 0x00000019ff19723e */ /* 0x000fe200000010ff */
[-C--:B------:R-:W-:Y:S01]  /*3e20*/  FMUL R29, R29, R56.reuse ;  /* 0x000000381d1d7220 */ /* 0x080fe20000400000 */
[----:B------:R-:W-:Y:S01]  /*3e30*/  ISETP.GT.AND P2, PT, R0, 0x8, P2 ;  /* 0x000000080000780c */ /* 0x000fe20001744270 */
[----:B------:R-:W-:Y:S01]  /*3e40*/  @P1 STG.E.U16 desc[UR36][R4.64], R24 ;  /* 0x0000001804001986 */ /* 0x000fe2000c101524 */
[----:B------:R-:W-:Y:S01]  /*3e50*/  ISETP.GT.AND P1, PT, R22, 0x8, PT ;  /* 0x000000081600780c */ /* 0x000fe20003f24270 */
[----:B------:R-:W-:Y:S01]  /*3e60*/  FMUL R30, R30, R56 ;  /* 0x000000381e1e7220 */ /* 0x000fe20000400000 */
[C---:B------:R-:W-:Y:S01]  /*3e70*/  SHF.L.U64.HI R3, R62.reuse, 0x1, R63 ;  /* 0x000000013e037819 */ /* 0x040fe2000001023f */
[----:B------:R-:W-:Y:S01]  /*3e80*/  @P0 STG.E.U16 desc[UR36][R4.64+0x2], R25 ;  /* 0x0000021904000986 */ /* 0x000fe2000c101524 */
[----:B------:R-:W-:Y:S01]  /*3e90*/  LEA R6, P5, R62, R4, 0x1 ;  /* 0x000000043e067211 */ /* 0x000fe200078a08ff */
[-C--:B------:R-:W-:Y:S01]  /*3ea0*/  FMUL R31, R31, R56.reuse ;  /* 0x000000381f1f7220 */ /* 0x080fe20000400000 */
[----:B------:R-:W-:Y:S01]  /*3eb0*/  ISETP.GT.AND P3, PT, R0, 0x8, P3 ;  /* 0x000000080000780c */ /* 0x000fe20001f64270 */
[-C--:B------:R-:W-:Y:S01]  /*3ec0*/  FMUL R32, R32, R56.reuse ;  /* 0x0000003820207220 */ /* 0x080fe20000400000 */
[----:B------:R-:W-:Y:S01]  /*3ed0*/  ISETP.GT.AND P0, PT, R22, 0x9, PT ;  /* 0x000000091600780c */ /* 0x000fe20003f04270 */
[----:B------:R-:W-:Y:S01]  /*3ee0*/  IMAD.X R7, R3, 0x1, R5, P5 ;  /* 0x0000000103077824 */ /* 0x000fe200028e0605 */
[----:B------:R-:W-:Y:S01]  /*3ef0*/  ISETP.GT.AND P4, PT, R0, RZ, P1 ;  /* 0x000000ff0000720c */ /* 0x000fe20000f84270 */
[----:B------:R-:W-:Y:S01]  /*3f00*/  FMUL R33, R33, R56 ;  /* 0x0000003821217220 */ /* 0x000fe20000400000 */
[----:B------:R-:W-:Y:S01]  /*3f10*/  F2FP.BF16.F32.PACK_AB R26, RZ, R26 ;  /* 0x0000001aff1a723e */ /* 0x000fe200000010ff */
[-C--:B------:R-:W-:Y:S01]  /*3f20*/  FMUL R34, R34, R56.reuse ;  /* 0x0000003822227220 */ /* 0x080fe20000400000 */
[----:B------:R-:W-:Y:S01]  /*3f30*/  ISETP.GT.AND P5, PT, R0, RZ, P0 ;  /* 0x000000ff0000720c */ /* 0x000fe200007a4270 */
[----:B------:R-:W-:Y:S01]  /*3f40*/  FMUL R35, R35, R56 ;  /* 0x0000003823237220 */ /* 0x000fe20000400000 */
[----:B------:R-:W-:Y:S01]  /*3f50*/  F2FP.BF16.F32.PACK_AB R27, RZ, R27 ;  /* 0x0000001bff1b723e */ /* 0x000fe200000010ff */
[----:B------:R-:W-:Y:S01]  /*3f60*/  @P2 STG.E.U16 desc[UR36][R6.64], R26 ;  /* 0x0000001a06002986 */ /* 0x000fe2000c101524 */
[----:B------:R-:W-:Y:S01]  /*3f70*/  F2FP.BF16.F32.PACK_AB R28, RZ, R28 ;  /* 0x0000001cff1c723e */ /* 0x000fe200000010ff */
[-C--:B------:R-:W-:Y:S01]  /*3f80*/  FMUL R36, R36, R56.reuse ;  /* 0x0000003824247220 */ /* 0x080fe20000400000 */
[----:B------:R-:W-:Y:S01]  /*3f90*/  ISETP.GT.AND P2, PT, R0, 0x8, P1 ;  /* 0x000000080000780c */ /* 0x000fe20000f44270 */
[----:B------:R-:W-:Y:S01]  /*3fa0*/  @P3 STG.E.U16 desc[UR36][R6.64+0x2], R27 ;  /* 0x0000021b06003986 */ /* 0x000fe2000c101524 */
[----:B------:R-:W-:Y:S01]  /*3fb0*/  ISETP.GT.AND P1, PT, R22, 0x10, PT ;  /* 0x000000101600780c */ /* 0x000fe20003f24270 */
[-C--:B------:R-:W-:Y:S01]  /*3fc0*/  FMUL R37, R37, R56.reuse ;  /* 0x0000003825257220 */ /* 0x080fe20000400000 */
[----:B------:R-:W-:Y:S01]  /*3fd0*/  F2FP.BF16.F32.PACK_AB R29, RZ, R29 ;  /* 0x0000001dff1d723e */ /* 0x000fe200000010ff */
[----:B------:R-:W-:Y:S01]  /*3fe0*/  @P4 STG.E.U16 desc[UR36][R4.64+0x10], R28 ;  /* 0x0000101c04004986 */ /* 0x000fe2000c101524 */
[----:B------:R-:W-:Y:S01]  /*3ff0*/  ISETP.GT.AND P3, PT, R0, 0x8, P0 ;  /* 0x000000080000780c */ /* 0x000fe20000764270 */
[-C--:B------:R-:W-:Y:S01]  /*4000*/  FMUL R38, R38, R56.reuse ;  /* 0x0000003826267220 */ /* 0x080fe20000400000 */
[----:B------:R-:W-:Y:S01]  /*4010*/  ISETP.GT.AND P0, PT, R22, 0x11, PT ;  /* 0x000000111600780c */ /* 0x000fe20003f04270 */
[----:B------:R-:W-:Y:S01]  /*4020*/  @P5 STG.E.U16 desc[UR36][R4.64+0x12], R29 ;  /* 0x0000121d04005986 */ /* 0x000fe2000c101524 */
        /* <DEDUP_REMOVED lines=40> */
[C---:B------:R-:W-:Y:S01]  /*42b0*/  ISETP.GT.AND P4, PT, R0.reuse, RZ, P1 ;  /* 0x000000ff0000720c */ /* 0x040fe20000f84270 */
[-C--:B------:R-:W-:Y:S01]  /*42c0*/  FMUL R51, R51, R56.reuse ;  /* 0x0000003833337220 */ /* 0x080fe20000400000 */
[----:B------:R-:W-:Y:S01]  /*42d0*/  ISETP.GT.AND P5, PT, R0, RZ, P0 ;  /* 0x000000ff0000720c */ /* 0x000fe200007a4270 */
[----:B------:R-:W-:Y:S01]  /*42e0*/  FMUL R52, R52, R56 ;  /* 0x0000003834347220 */ /* 0x000fe20000400000 */
[----:B------:R-:W-:Y:S01]  /*42f0*/  F2FP.BF16.F32.PACK_AB R38, RZ, R38 ;  /* 0x00000026ff26723e */ /* 0x000fe200000010ff */
[-C--:B------:R-:W-:Y:S01]  /*4300*/  FMUL R53, R53, R56.reuse ;  /* 0x0000003835357220 */ /* 0x080fe20000400000 */
[----:B------:R-:W-:Y:S01]  /*4310*/  F2FP.BF16.F32.PACK_AB R39, RZ, R39 ;  /* 0x00000027ff27723e */ /* 0x000fe200000010ff */
[----:B------:R-:W-:Y:S01]  /*4320*/  FMUL R54, R54, R56 ;  /* 0x0000003836367220 */ /* 0x000fe20000400000 */
[----:B------:R-:W-:Y:S01]  /*4330*/  F2FP.BF16.F32.PACK_AB R40, RZ, R40 ;  /* 0x00000028ff28723e */ /* 0x000fe200000010ff */
[----:B------:R-:W-:Y:S01]  /*4340*/  @P2 STG.E.U16 desc[UR36][R6.64+0x30], R38 ;  /* 0x0000302606002986 */ /* 0x000fe2000c101524 */
[----:B------:R-:W-:Y:S01]  /*4350*/  F2FP.BF16.F32.PACK_AB R41, RZ, R41 ;  /* 0x00000029ff29723e */ /* 0x000fe200000010ff */
[----:B------:R-:W-:Y:S01]  /*4360*/  FMUL R55, R55, R56 ;  /* 0x0000003837377220 */ /* 0x000fe20000400000 */
[C---:B------:R-:W-:Y:S01]  /*4370*/  ISETP.GT.AND P1, PT, R0.reuse, 0x8, P1 ;  /* 0x000000080000780c */ /* 0x040fe20000f24270 */
[----:B------:R-:W-:Y:S01]  /*4380*/  @P3 STG.E.U16 desc[UR36][R6.64+0x32], R39 ;  /* 0x0000322706003986 */ /* 0x000fe2000c101524 */
[----:B------:R-:W-:-:S02]  /*4390*/  ISETP.GT.AND P2, PT, R0, 0x8, P0 ;  /* 0x000000080000780c */ /* 0x000fc40000744270 */
[----:B------:R-:W-:Y:S01]  /*43a0*/  F2FP.BF16.F32.PACK_AB R42, RZ, R42 ;  /* 0x0000002aff2a723e */ /* 0x000fe200000010ff */
[----:B------:R-:W-:Y:S01]  /*43b0*/  @P4 STG.E.U16 desc[UR36][R4.64+0x40], R40 ;  /* 0x0000402804004986 */ /* 0x000fe2000c101524 */
[C---:B------:R-:W-:Y:S02]  /*43c0*/  ISETP.GT.AND P4, PT, R22.reuse, 0x28, PT ;  /* 0x000000281600780c */ /* 0x040fe40003f84270 */
[----:B------:R-:W-:Y:S01]  /*43d0*/  ISETP.GT.AND P0, PT, R22, 0x29, PT ;  /* 0x000000291600780c */ /* 0x000fe20003f04270 */
[----:B------:R-:W-:Y:S01]  /*43e0*/  @P5 STG.E.U16 desc[UR36][R4.64+0x42], R41 ;  /* 0x0000422904005986 */ /* 0x000fe2000c101524 */
[----:B------:R-:W-:Y:S02]  /*43f0*/  ISETP.GT.AND P5, PT, R0, RZ, P4 ;  /* 0x000000ff0000720c */ /* 0x000fe400027a4270 */
[----:B------:R-:W-:Y:S01]  /*4400*/  F2FP.BF16.F32.PACK_AB R43, RZ, R43 ;  /* 0x0000002bff2b723e */ /* 0x000fe200000010ff */
[----:B------:R-:W-:Y:S01]  /*4410*/  @P1 STG.E.U16 desc[UR36][R6.64+0x40], R42 ;  /* 0x0000402a06001986 */ /* 0x000fe2000c101524 */
[----:B------:R-:W-:-:S02]  /*4420*/  F2FP.BF16.F32.PACK_AB R44, RZ, R44 ;  /* 0x0000002cff2c723e */ /* 0x000fc400000010ff */
[C---:B------:R-:W-:Y:S01]  /*4430*/  ISETP.GT.AND P3, PT, R0.reuse, RZ, P0 ;  /* 0x000000ff0000720c */ /* 0x040fe20000764270 */
[----:B------:R-:W-:Y:S01]  /*4440*/  @P2 STG.E.U16 desc[UR36][R6.64+0x42], R43 ;  /* 0x0000422b06002986 */ /* 0x000fe2000c101524 */
[C---:B------:R-:W-:Y:S02]  /*4450*/  ISETP.GT.AND P4, PT, R0.reuse, 0x8, P4 ;  /* 0x000000080000780c */ /* 0x040fe40002784270 */
[----:B------:R-:W-:Y:S02]  /*4460*/  F2FP.BF16.F32.PACK_AB R45, RZ, R45 ;  /* 0x0000002dff2d723e */ /* 0x000fe400000010ff */
[----:B------:R-:W-:Y:S01]  /*4470*/  F2FP.BF16.F32.PACK_AB R46, RZ, R46 ;  /* 0x0000002eff2e723e */ /* 0x000fe200000010ff */
[----:B------:R-:W-:Y:S01]  /*4480*/  @P5 STG.E.U16 desc[UR36][R4.64+0x50], R44 ;  /* 0x0000502c04005986 */ /* 0x000fe2000c101524 */
[----:B------:R-:W-:Y:S02]  /*4490*/  ISETP.GT.AND P5, PT, R0, 0x8, P0 ;  /* 0x000000080000780c */ /* 0x000fe400007a4270 */
[----:B------:R-:W-:-:S02]  /*44a0*/  F2FP.BF16.F32.PACK_AB R47, RZ, R47 ;  /* 0x0000002fff2f723e */ /* 0x000fc400000010ff */
[C---:B------:R-:W-:Y:S01]  /*44b0*/  ISETP.GT.AND P2, PT, R22.reuse, 0x31, PT ;  /* 0x000000311600780c */ /* 0x040fe20003f44270 */
[----:B------:R-:W-:Y:S01]  /*44c0*/  @P3 STG.E.U16 desc[UR36][R4.64+0x52], R45 ;  /* 0x0000522d04003986 */ /* 0x000fe2000c101524 */
[----:B------:R-:W-:Y:S02]  /*44d0*/  ISETP.GT.AND P3, PT, R22, 0x30, PT ;  /* 0x000000301600780c */ /* 0x000fe40003f64270 */
[----:B------:R-:W-:Y:S01]  /*44e0*/  F2FP.BF16.F32.PACK_AB R48, RZ, R48 ;  /* 0x00000030ff30723e */ /* 0x000fe200000010ff */
[----:B------:R-:W-:Y:S01]  /*44f0*/  @P4 STG.E.U16 desc[UR36][R6.64+0x50], R46 ;  /* 0x0000502e06004986 */ /* 0x000fe2000c101524 */
[C---:B------:R-:W-:Y:S02]  /*4500*/  ISETP.GT.AND P4, PT, R0.reuse, RZ, P2 ;  /* 0x000000ff0000720c */ /* 0x040fe40001784270 */
[----:B------:R-:W-:Y:S01]  /*4510*/  F2FP.BF16.F32.PACK_AB R49, RZ, R49 ;  /* 0x00000031ff31723e */ /* 0x000fe200000010ff */
[----:B------:R-:W-:Y:S01]  /*4520*/  @P5 STG.E.U16 desc[UR36][R6.64+0x52], R47 ;  /* 0x0000522f06005986 */ /* 0x000fe2000c101524 */
[----:B------:R-:W-:-:S02]  /*4530*/  ISETP.GT.AND P5, PT, R0, RZ, P3 ;  /* 0x000000ff0000720c */ /* 0x000fc40001fa4270 */
[C---:B------:R-:W-:Y:S02]  /*4540*/  ISETP.GT.AND P1, PT, R22.reuse, 0x38, PT ;  /* 0x000000381600780c */ /* 0x040fe40003f24270 */
[----:B------:R-:W-:Y:S02]  /*4550*/  ISETP.GT.AND P0, PT, R22, 0x39, PT ;  /* 0x000000391600780c */ /* 0x000fe40003f04270 */
[C---:B------:R-:W-:Y:S02]  /*4560*/  ISETP.GT.AND P3, PT, R0.reuse, 0x8, P3 ;  /* 0x000000080000780c */ /* 0x040fe40001f64270 */
[C---:B------:R-:W-:Y:S02]  /*4570*/  ISETP.GT.AND P2, PT, R0.reuse, 0x8, P2 ;  /* 0x000000080000780c */ /* 0x040fe40001744270 */
[----:B------:R-:W-:Y:S02]  /*4580*/  F2FP.BF16.F32.PACK_AB R50, RZ, R50 ;  /* 0x00000032ff32723e */ /* 0x000fe400000010ff */
[----:B------:R-:W-:Y:S01]  /*4590*/  F2FP.BF16.F32.PACK_AB R51, RZ, R51 ;  /* 0x00000033ff33723e */ /* 0x000fe200000010ff */
[----:B------:R-:W-:Y:S01]  /*45a0*/  @P5 STG.E.U16 desc[UR36][R4.64+0x60], R48 ;  /* 0x0000603004005986 */ /* 0x000fe2000c101524 */
[----:B------:R-:W-:-:S02]  /*45b0*/  ISETP.GT.AND P5, PT, R0, RZ, P0 ;  /* 0x000000ff0000720c */ /* 0x000fc400007a4270 */
[C---:B------:R-:W-:Y:S01]  /*45c0*/  ISETP.GT.AND P0, PT, R0.reuse, 0x8, P0 ;  /* 0x000000080000780c */ /* 0x040fe20000704270 */
[----:B------:R-:W-:Y:S01]  /*45d0*/  @P4 STG.E.U16 desc[UR36][R4.64+0x62], R49 ;  /* 0x0000623104004986 */ /* 0x000fe2000c101524 */
[C---:B------:R-:W-:Y:S02]  /*45e0*/  ISETP.GT.AND P4, PT, R0.reuse, RZ, P1 ;  /* 0x000000ff0000720c */ /* 0x040fe40000f84270 */
[----:B------:R-:W-:Y:S01]  /*45f0*/  ISETP.GT.AND P1, PT, R0, 0x8, P1 ;  /* 0x000000080000780c */ /* 0x000fe20000f24270 */
[----:B------:R-:W-:Y:S01]  /*4600*/  @P3 STG.E.U16 desc[UR36][R6.64+0x60], R50 ;  /* 0x0000603206003986 */ /* 0x000fe2000c101524 */
[----:B------:R-:W-:Y:S02]  /*4610*/  F2FP.BF16.F32.PACK_AB R52, RZ, R52 ;  /* 0x00000034ff34723e */ /* 0x000fe400000010ff */
[----:B------:R-:W-:Y:S01]  /*4620*/  F2FP.BF16.F32.PACK_AB R53, RZ, R53 ;  /* 0x00000035ff35723e */ /* 0x000fe200000010ff */
[----:B------:R-:W-:Y:S01]  /*4630*/  @P2 STG.E.U16 desc[UR36][R6.64+0x62], R51 ;  /* 0x0000623306002986 */ /* 0x000fe2000c101524 */
[----:B------:R-:W-:-:S02]  /*4640*/  F2FP.BF16.F32.PACK_AB R54, RZ, R54 ;  /* 0x00000036ff36723e */ /* 0x000fc400000010ff */
[----:B------:R-:W-:-:S03]  /*4650*/  F2FP.BF16.F32.PACK_AB R55, RZ, R55 ;  /* 0x00000037ff37723e */ /* 0x000fc600000010ff */
[----:B------:R-:W-:Y:S04]  /*4660*/  @P4 STG.E.U16 desc[UR36][R4.64+0x70], R52 ;  /* 0x0000703404004986 */ /* 0x000fe8000c101524 */
[----:B------:R0:W-:Y:S02]  /*4670*/  @P5 STG.E.U16 desc[UR36][R4.64+0x72], R53 ;  /* 0x0000723504005986 */ /* 0x0001e4000c101524 */
[----:B0-----:R-:W-:Y:S02]  /*4680*/  @P1 IMAD.MOV.U32 R4, RZ, RZ, R6 ;  /* 0x000000ffff041224 */ /* 0x001fe400078e0006 */
[----:B------:R-:W-:-:S05]  /*4690*/  @P1 IMAD.MOV.U32 R5, RZ, RZ, R7 ;  /* 0x000000ffff051224 */ /* 0x000fca00078e0007 */
[----:B------:R0:W-:Y:S04]  /*46a0*/  @P1 STG.E.U16 desc[UR36][R4.64+0x70], R54 ;  /* 0x0000703604001986 */ /* 0x0001e8000c101524 */
[----:B------:R0:W-:Y:S02]  /*46b0*/  @P0 STG.E.U16 desc[UR36][R6.64+0x72], R55 ;  /* 0x0000723706000986 */ /* 0x0001e4000c101524 */
.L_x_94:
[----:B------:R-:W-:Y:S05]  /*46c0*/  BSYNC B0 ;  /* 0x0000000000007941 */ /* 0x000fea0003800000 */
.L_x_32:
[----:B0-----:R-:W2:Y:S01]  /*46d0*/  LDL.64 R4, [R1] ;  /* 0x0000000001047983 */ /* 0x001ea20000100a00 */
[----:B------:R-:W-:Y:S01]  /*46e0*/  ULDC.64 UR4, c[0x0][0x650] ;  /* 0x0001940000047ab9 */ /* 0x000fe20000000a00 */
[----:B------:R-:W-:Y:S02]  /*46f0*/  IMAD.U32 R0, RZ, RZ, UR44 ;  /* 0x0000002cff007e24 */ /* 0x000fe4000f8e00ff */
[----:B------:R-:W-:Y:S02]  /*4700*/  IMAD.MOV.U32 R22, RZ, RZ, -0x1 ;  /* 0xffffffffff167424 */ /* 0x000fe400078e00ff */
[----:B------:R0:W-:Y:S01]  /*4710*/  SYNCS.ARRIVE.TRANS64.A1T0 RZ, [R0+UR48], RZ ;  /* 0x000000ff00ff79a7 */ /* 0x0001e20008100030 */
[----:B-----5:R-:W-:Y:S02]  /*4720*/  IMAD.MOV.U32 R18, RZ, RZ, -0x1 ;  /* 0xffffffffff127424 */ /* 0x020fe400078e00ff */
[----:B------:R-:W-:Y:S01]  /*4730*/  IMAD.MOV.U32 R19, RZ, RZ, -0x1 ;  /* 0xffffffffff137424 */ /* 0x000fe200078e00ff */
[----:B0-----:R-:W-:-:S02]  /*4740*/  PRMT R0, RZ, 0x7610, R0 ;  /* 0x00007610ff007816 */ /* 0x001fc40000000000 */
[----:B--2---:R-:W-:-:S05]  /*4750*/  LEA R16, P0, R4, R16, 0x1 ;  /* 0x0000001004107211 */ /* 0x004fca00078008ff */
[----:B------:R-:W-:Y:S01]  /*4760*/  IMAD.X R17, R66, 0x1, R17, P0 ;  /* 0x0000000142117824 */ /* 0x000fe200000e0611 */
[----:B------:R-:W-:-:S04]  /*4770*/  ISETP.GE.U32.AND P0, PT, R16, UR4, PT ;  /* 0x0000000410007c0c */ /* 0x000fc8000bf06070 */
[----:B------:R-:W-:-:S13]  /*4780*/  ISETP.GE.U32.AND.EX P0, PT, R17, UR5, PT, P0 ;  /* 0x0000000511007c0c */ /* 0x000fda000bf06100 */
[----:B------:R-:W-:Y:S05]  /*4790*/  @P0 BRA `(.L_x_95) ;  /* 0x00000004004c0947 */ /* 0x000fea0003800000 */
[----:B------:R-:W0:Y:S01]  /*47a0*/  LDC.64 R10, c[0x0][0x628] ;  /* 0x00018a00ff0a7b82 */ /* 0x000e220000000a00 */
[----:B------:R-:W2:Y:S01]  /*47b0*/  S2R R12, SR_CTAID.X ;  /* 0x00000000000c7919 */ /* 0x000ea20000002500 */
[----:B-1-34-:R-:W-:Y:S02]  /*47c0*/  IMAD.MOV.U32 R8, RZ, RZ, R16 ;  /* 0x000000ffff087224 */ /* 0x01afe400078e0010 */
[----:B------:R-:W-:Y:S01]  /*47d0*/  IMAD.MOV.U32 R9, RZ, RZ, R17 ;  /* 0x000000ffff097224 */ /* 0x000fe200078e0011 */
[----:B------:R-:W1:Y:S03]  /*47e0*/  S2R R18, SR_CTAID.Y ;  /* 0x0000000000127919 */ /* 0x000e660000002600 */
[----:B------:R-:W3:Y:S08]  /*47f0*/  LDC R0, c[0x0][0x630] ;  /* 0x00018c00ff007b82 */ /* 0x000ef00000000800 */
[----:B------:R-:W4:Y:S01]  /*4800*/  LDC.64 R14, c[0x0][0x620] ;  /* 0x00018800ff0e7b82 */ /* 0x000f220000000a00 */
[----:B0-----:R-:W-:-:S04]  /*4810*/  ISETP.NE.U32.AND P0, PT, R10, RZ, PT ;  /* 0x000000ff0a00720c */ /* 0x001fc80003f05070 */
[----:B------:R-:W-:-:S13]  /*4820*/  ISETP.NE.AND.EX P0, PT, R11, RZ, PT, P0 ;  /* 0x000000ff0b00720c */ /* 0x000fda0003f05300 */
[----:B-1234-:R-:W-:Y:S05]  /*4830*/  @!P0 BRA `(.L_x_96) ;  /* 0x0000000000288947 */ /* 0x01efea0003800000 */
[----:B------:R-:W0:Y:S02]  /*4840*/  LDC R3, c[0x0][0x634] ;  /* 0x00018d00ff037b82 */ /* 0x000e240000000800 */
[----:B0-----:R-:W-:-:S05]  /*4850*/  IADD3 R3, P0, R16, R3, RZ ;  /* 0x0000000310037210 */ /* 0x001fca0007f1e0ff */
        /* <DEDUP_REMOVED lines=8> */
.L_x_96:
[-CC-:B------:R-:W-:Y:S01]  /*48e0*/  SHF.R.U64 R19, R8, R0.reuse, R9.reuse ;  /* 0x0000000008137219 */ /* 0x180fe20000001209 */
[----:B------:R-:W0:Y:S01]  /*48f0*/  LDC.64 R24, c[0x0][0x640] ;  /* 0x00019000ff187b82 */ /* 0x000e220000000a00 */
[----:B------:R-:W-:Y:S01]  /*4900*/  SHF.R.U32.HI R0, RZ, R0, R9 ;  /* 0x00000000ff007219 */ /* 0x000fe20000011609 */
[----:B------:R-:W-:Y:S01]  /*4910*/  ULDC UR4, c[0x0][0x150] ;  /* 0x0000540000047ab9 */ /* 0x000fe20000000800 */
[----:B------:R-:W-:Y:S02]  /*4920*/  IADD3 R3, P0, RZ, -R19, RZ ;  /* 0x80000013ff037210 */ /* 0x000fe40007f1e0ff */
[----:B------:R-:W-:-:S03]  /*4930*/  I2FP.F32.U32 R7, R12 ;  /* 0x0000000c00077245 */ /* 0x000fc60000201000 */
[----:B------:R-:W1:Y:S01]  /*4940*/  LDC R6, c[0x0][0x618] ;  /* 0x00018600ff067b82 */ /* 0x000e620000000800 */
[----:B------:R-:W-:Y:S02]  /*4950*/  IMAD.X R5, RZ, RZ, ~R0, P0 ;  /* 0x000000ffff057224 */ /* 0x000fe400000e0e00 */
[----:B------:R-:W-:Y:S01]  /*4960*/  FMUL R7, R7, UR4 ;  /* 0x0000000407077c20 */ /* 0x000fe20008400000 */
[----:B------:R-:W-:Y:S01]  /*4970*/  ULDC UR4, c[0x0][0x154] ;  /* 0x0000550000047ab9 */ /* 0x000fe20000000800 */
[-C--:B------:R-:W-:Y:S02]  /*4980*/  IMAD R0, R5, R14.reuse, RZ ;  /* 0x0000000e05007224 */ /* 0x080fe400078e02ff */
[C---:B------:R-:W-:Y:S01]  /*4990*/  IMAD.WIDE.U32 R4, R3.reuse, R14, R16 ;  /* 0x0000000e03047225 */ /* 0x040fe200078e0010 */
[----:B------:R-:W2:Y:S01]  /*49a0*/  LDC R8, c[0x0][0x608] ;  /* 0x00018200ff087b82 */ /* 0x000ea20000000800 */
[----:B------:R-:W3:Y:S02]  /*49b0*/  F2I.U32.TRUNC.NTZ R7, R7 ;  /* 0x0000000700077305 */ /* 0x000ee4000020f000 */
[----:B------:R-:W-:Y:S01]  /*49c0*/  IMAD R3, R3, R15, R0 ;  /* 0x0000000f03037224 */ /* 0x000fe200078e0200 */
[----:B------:R-:W-:-:S03]  /*49d0*/  I2FP.F32.U32 R0, R18 ;  /* 0x0000001200007245 */ /* 0x000fc60000201000 */
[----:B------:R-:W-:Y:S01]  /*49e0*/  IMAD.IADD R3, R5, 0x1, R3 ;  /* 0x0000000105037824 */ /* 0x000fe200078e0203 */
[----:B------:R-:W4:Y:S01]  /*49f0*/  LDC R11, c[0x0][0x658] ;  /* 0x00019600ff0b7b82 */ /* 0x000f220000000800 */
[----:B0-----:R-:W-:-:S04]  /*4a00*/  ISETP.NE.U32.AND P0, PT, R24, RZ, PT ;  /* 0x000000ff1800720c */ /* 0x001fc80003f05070 */
[----:B------:R-:W-:-:S03]  /*4a10*/  ISETP.NE.AND.EX P0, PT, R25, RZ, PT, P0 ;  /* 0x000000ff1900720c */ /* 0x000fc60003f05300 */
[----:B------:R-:W0:Y:S01]  /*4a20*/  LDC R9, c[0x0][0x144] ;  /* 0x00005100ff097b82 */ /* 0x000e220000000800 */
[-C--:B-1----:R-:W-:Y:S01]  /*4a30*/  SHF.R.U64 R10, R4, R6.reuse, R3 ;  /* 0x00000006040a7219 */ /* 0x082fe20000001203 */
[----:B---3--:R-:W-:Y:S01]  /*4a40*/  IMAD.MOV R7, RZ, RZ, -R7 ;  /* 0x000000ffff077224 */ /* 0x008fe200078e0a07 */
[----:B------:R-:W-:Y:S01]  /*4a50*/  SHF.R.U32.HI R3, RZ, R6, R3 ;  /* 0x00000006ff037219 */ /* 0x000fe20000011603 */
[----:B------:R-:W-:-:S04]  /*4a60*/  FMUL R6, R0, UR4 ;  /* 0x0000000400067c20 */ /* 0x000fc80008400000 */
[----:B------:R-:W1:Y:S01]  /*4a70*/  LDC R21, c[0x0][0x148] ;  /* 0x00005200ff157b82 */ /* 0x000e620000000800 */
[----:B------:R3:W0:Y:S01]  /*4a80*/  F2I.U32.TRUNC.NTZ R14, R6 ;  /* 0x00000006000e7305 */ /* 0x000622000020f000 */
[-CC-:B--2---:R-:W-:Y:S02]  /*4a90*/  SHF.R.U64 R13, R10, R8.reuse, R3.reuse ;  /* 0x000000080a0d7219 */ /* 0x184fe40000001203 */
[----:B------:R-:W-:-:S04]  /*4aa0*/  SHF.R.U32.HI R0, RZ, R8, R3 ;  /* 0x00000008ff007219 */ /* 0x000fc80000011603 */
[----:B------:R-:W2:Y:S01]  /*4ab0*/  LDC R20, c[0x0][0x648] ;  /* 0x00019200ff147b82 */ /* 0x000ea20000000800 */
[-CC-:B----4-:R-:W-:Y:S02]  /*4ac0*/  SHF.R.U64 R15, R13, R11.reuse, R0.reuse ;  /* 0x0000000b0d0f7219 */ /* 0x190fe40000001200 */
[----:B------:R-:W-:-:S03]  /*4ad0*/  SHF.R.U32.HI R5, RZ, R11, R0 ;  /* 0x0000000bff057219 */ /* 0x000fc60000011600 */
[----:B------:R-:W-:Y:S02]  /*4ae0*/  IMAD.MOV.U32 R4, RZ, RZ, R15 ;  /* 0x000000ffff047224 */ /* 0x000fe400078e000f */
[----:B------:R-:W4:Y:S01]  /*4af0*/  LDC R26, c[0x0][0x638] ;  /* 0x00018e00ff1a7b82 */ /* 0x000f220000000800 */
[----:B0-----:R-:W-:-:S07]  /*4b00*/  IMAD R22, R9, R7, R12 ;  /* 0x0000000709167224 */ /* 0x001fce00078e020c */
[----:B------:R-:W0:Y:S08]  /*4b10*/  LDC R27, c[0x0][0x610] ;  /* 0x00018400ff1b7b82 */ /* 0x000e300000000800 */
[----:B------:R-:W0:Y:S01]  /*4b20*/  LDC R28, c[0x0][0x600] ;  /* 0x00018000ff1c7b82 */ /* 0x000e220000000800 */
[----:B-123--:R-:W-:Y:S05]  /*4b30*/  @!P0 BRA `(.L_x_97) ;  /* 0x0000000000288947 */ /* 0x00efea0003800000 */
[----:B------:R-:W1:Y:S02]  /*4b40*/  LDC R0, c[0x0][0x64c] ;  /* 0x00019300ff007b82 */ /* 0x000e640000000800 */
[----:B-1----:R-:W-:-:S05]  /*4b50*/  IADD3 R3, P0, R15, R0, RZ ;  /* 0x000000000f037210 */ /* 0x002fca0007f1e0ff */
        /* <DEDUP_REMOVED lines=8> */
.L_x_97:
[----:B------:R-:W-:Y:S01]  /*4be0*/  ISETP.NE.AND P0, PT, R2, 0x1, PT ;  /* 0x000000010200780c */ /* 0x000fe20003f05270 */
[----:B------:R-:W-:Y:S01]  /*4bf0*/  IMAD.MOV R14, RZ, RZ, -R14 ;  /* 0x000000ffff0e7224 */ /* 0x000fe200078e0a0e */
[----:B------:R-:W-:Y:S02]  /*4c00*/  SHF.R.U64 R0, R4, R20, R5 ;  /* 0x0000001404007219 */ /* 0x000fe40000001205 */
[----:B------:R-:W-:Y:S02]  /*4c10*/  LOP3.LUT R3, R13, R68, RZ, 0xc0, !PT ;  /* 0x000000440d037212 */ /* 0x000fe400078ec0ff */
[----:B------:R-:W-:Y:S01]  /*4c20*/  LOP3.LUT R5, R10, R67, RZ, 0xc0, !PT ;  /* 0x000000430a057212 */ /* 0x000fe200078ec0ff */
[----:B------:R-:W-:Y:S02]  /*4c30*/  IMAD.MOV R4, RZ, RZ, -R0 ;  /* 0x000000ffff047224 */ /* 0x000fe400078e0a00 */
[----:B------:R-:W-:Y:S02]  /*4c40*/  IMAD R3, R64, R0, R3 ;  /* 0x0000000040037224 */ /* 0x000fe400078e0203 */
[----:B----4-:R-:W-:-:S02]  /*4c50*/  IMAD R0, R4, R26, R15 ;  /* 0x0000001a04007224 */ /* 0x010fc400078e020f */
[----:B------:R-:W-:Y:S02]  /*4c60*/  @P0 IMAD R22, R21, R14, R18 ;  /* 0x0000000e15160224 */ /* 0x000fe400078e0212 */
[----:B------:R-:W-:Y:S02]  /*4c70*/  IMAD.MOV.U32 R4, RZ, RZ, 0x1 ;  /* 0x00000001ff047424 */ /* 0x000fe400078e00ff */
[----:B0-----:R-:W-:Y:S02]  /*4c80*/  IMAD R22, R3, R27, R22 ;  /* 0x0000001b03167224 */ /* 0x001fe400078e0216 */
[----:B------:R-:W-:Y:S01]  /*4c90*/  IMAD R3, R0, R28, R5 ;  /* 0x0000001c00037224 */ /* 0x000fe200078e0205 */
[----:B------:R-:W-:-:S04]  /*4ca0*/  PRMT R0, R4, 0x7610, R0 ;  /* 0x0000761004007816 */ /* 0x000fc80000000000 */
[----:B------:R-:W-:Y:S02]  /*4cb0*/  SEL R18, R3, R22, !P0 ;  /* 0x0000001603127207 */ /* 0x000fe40004000000 */
[----:B------:R-:W-:-:S07]  /*4cc0*/  SEL R22, R22, R3, !P0 ;  /* 0x0000000316167207 */ /* 0x000fce0004000000 */
.L_x_95:
[----:B------:R-:W-:Y:S01]  /*4cd0*/  UIMAD.WIDE.U32 UR4, UR38, 0x24924925, URZ ;  /* 0x24924925260478a5 */ /* 0x000fe2000f8e003f */
[----:B------:R-:W-:Y:S02]  /*4ce0*/  LOP3.LUT P0, RZ, R0, 0xff, RZ, 0xc0, !PT ;  /* 0x000000ff00ff7812 */ /* 0x000fe4000780c0ff */
[----:B------:R-:W-:Y:S01]  /*4cf0*/  LOP3.LUT R73, R73, 0x1, RZ, 0x3c, !PT ;  /* 0x0000000149497812 */ /* 0x000fe200078e3cff */
[----:B------:R-:W-:-:S04]  /*4d00*/  UIADD3 UR4, UR38, -UR5, URZ ;  /* 0x8000000526047290 */ /* 0x000fc8000fffe03f */
[----:B------:R-:W-:-:S04]  /*4d10*/  ULEA.HI UR4, UR4, UR5, URZ, 0x1f ;  /* 0x0000000504047291 */ /* 0x000fc8000f8ff83f */
[----:B------:R-:W-:-:S04]  /*4d20*/  USHF.R.U32.HI UR4, URZ, 0x2, UR4 ;  /* 0x000000023f047899 */ /* 0x000fc80008011604 */
[----:B------:R-:W-:Y:S01]  /*4d30*/  UIMAD UR38, UR4, -0x7, UR38 ;  /* 0xfffffff9042678a4 */ /* 0x000fe2000f8e0226 */
[----:B------:R-:W-:Y:S11]  /*4d40*/  @P0 BRA `(.L_x_98) ;  /* 0xffffffc8002c0947 */ /* 0x000ff6000383ffff */
[----:B------:R-:W-:Y:S05]  /*4d50*/  EXIT ;  /* 0x000000000000794d */ /* 0x000fea0003800000 */
.L_x_13:
[----:B------:R-:W-:-:S08]  /*4d60*/  ISETP.NE.AND P0, PT, R14, RZ, PT ;  /* 0x000000ff0e00720c */ /* 0x000fd00003f05270 */
[----:B0-----:R-:W0:-:S00]  /*4d70*/  USETMAXREG.DEALLOC.CTAPOOL 0x28 ;  /* 0x00000028000079c8 */ /* 0x001e0000080e0500 */
[----:B------:R-:W-:Y:S05]  /*4d80*/  @P0 EXIT ;  /* 0x000000000000094d */ /* 0x000fea0003800000 */
[----:B0-----:R-:W-:Y:S01]  /*4d90*/  LOP3.LUT P0, RZ, R3, 0xff, RZ, 0xc0, !PT ;  /* 0x000000ff03ff7812 */ /* 0x001fe2000780c0ff */
[----:B------:R-:W-:Y:S02]  /*4da0*/  IMAD.MOV.U32 R3, RZ, RZ, 0x1 ;  /* 0x00000001ff037424 */ /* 0x000fe400078e00ff */
[----:B------:R-:W-:-:S10]  /*4db0*/  IMAD.MOV.U32 R8, RZ, RZ, RZ ;  /* 0x000000ffff087224 */ /* 0x000fd400078e00ff */
[----:B------:R-:W-:Y:S05]  /*4dc0*/  @!P0 BRA `(.L_x_99) ;  /* 0x0000000c000c8947 */ /* 0x000fea0003800000 */
[----:B------:R-:W-:Y:S01]  /*4dd0*/  LOP3.LUT P0, RZ, R4, 0x1f, RZ, 0xc0, !PT ;  /* 0x0000001f04ff7812 */ /* 0x000fe2000780c0ff */
[----:B------:R-:W-:Y:S01]  /*4de0*/  ULDC UR5, c[0x0][0x658] ;  /* 0x0001960000057ab9 */ /* 0x000fe20000000800 */
[----:B------:R-:W-:Y:S01]  /*4df0*/  UMOV UR6, 0xffffffff ;  /* 0xffffffff00067882 */ /* 0x000fe20000000000 */
[----:B------:R-:W-:Y:S01]  /*4e00*/  BSSY B0, `(.L_x_99) ;  /* 0x00000bf000007945 */ /* 0x000fe20003800000 */
[----:B------:R-:W-:Y:S01]  /*4e10*/  USHF.L.U32 UR6, UR6, UR5, URZ ;  /* 0x0000000506067299 */ /* 0x000fe2000800063f */
[C---:B------:R-:W-:Y:S01]  /*4e20*/  ISETP.NE.AND P2, PT, R5.reuse, RZ, PT ;  /* 0x000000ff0500720c */ /* 0x040fe20003f45270 */
[----:B------:R-:W-:Y:S01]  /*4e30*/  IMAD.MOV.U32 R10, RZ, RZ, 0x1 ;  /* 0x00000001ff0a7424 */ /* 0x000fe200078e00ff */
[----:B------:R-:W-:Y:S01]  /*4e40*/  ISETP.NE.OR P0, PT, R5, RZ, !P0 ;  /* 0x000000ff0500720c */ /* 0x000fe20004705670 */
[----:B------:R-:W-:Y:S01]  /*4e50*/  IMAD.MOV.U32 R3, RZ, RZ, 0x1 ;  /* 0x00000001ff037424 */ /* 0x000fe200078e00ff */
[----:B------:R-:W-:Y:S01]  /*4e60*/  LOP3.LUT R9, R23, 0x2, RZ, 0xfc, !PT ;  /* 0x0000000217097812 */ /* 0x000fe200078efcff */
[----:B------:R-:W-:Y:S01]  /*4e70*/  IMAD.MOV.U32 R8, RZ, RZ, RZ ;  /* 0x000000ffff087224 */ /* 0x000fe200078e00ff */
[----:B------:R-:W-:Y:S01]  /*4e80*/  ULDC UR4, c[0x0][0x600] ;  /* 0x0001800000047ab9 */ /* 0x000fe20000000800 */
[----:B------:R-:W-:Y:S01]  /*4e90*/  UMOV UR7, 0x1 ;  /* 0x0000000100077882 */ /* 0x000fe20000000000 */
[----:B------:R-:W-:-:S02]  /*4ea0*/  UIADD3 UR19, UR40, 0x1, URZ ;  /* 0x0000000128137890 */ /* 0x000fc4000fffe03f */
[----:B------:R-:W-:Y:S02]  /*4eb0*/  UIADD3 UR15, UR4, -0x1, URZ ;  /* 0xffffffff040f7890 */ /* 0x000fe4000fffe03f */
[----:B------:R-:W-:Y:S02]  /*4ec0*/  USHF.L.U32 UR17, UR7, UR5, URZ ;  /* 0x0000000507117299 */ /* 0x000fe4000800063f */
[----:B------:R-:W-:Y:S01]  /*4ed0*/  ULOP3.LUT UR16, URZ, UR6, URZ, 0x33, !UPT ;  /* 0x000000063f107292 */ /* 0x000fe2000f8e333f */
[----:B------:R-:W-:-:S11]  /*4ee0*/  ULDC.64 UR20, c[0x0][0x198] ;  /* 0x0000660000147ab9 */ /* 0x000fd60000000a00 */
.L_x_111:
[----:B------:R-:W-:-:S03]  /*4ef0*/  UMOV UR4, 0xffffffff ;  /* 0xffffffff00047882 */ /* 0x000fc60000000000 */
[----:B------:R-:W-:Y:S05]  /*4f00*/  BRA.DIV UR4, `(.L_x_100) ;  /* 0x0000001204447947 */ /* 0x000fea000b800000 */
[----:B------:R-:W-:-:S13]  /*4f10*/  ELECT P6, URZ, PT ;  /* 0x00000000003f782f */ /* 0x000fda00038c0000 */
.L_x_127:
[----:B------:R-:W0:Y:S01]  /*4f20*/  LDC R4, c[0x0][0x28c] ;  /* 0x0000a300ff047b82 */ /* 0x000e220000000800 */
[----:B------:R-:W-:Y:S01]  /*4f30*/  BSSY B1, `(.L_x_101) ;  /* 0x0000035000017945 */ /* 0x000fe20003800000 */
[----:B0-----:R-:W-:-:S13]  /*4f40*/  ISETP.LT.OR P6, PT, R4, 0x1, !P6 ;  /* 0x000000010400780c */ /* 0x001fda00077c1670 */
[----:B------:R-:W-:Y:S05]  /*4f50*/  @P6 BRA `(.L_x_102) ;  /* 0x0000000000c86947 */ /* 0x000fea0003800000 */
[----:B------:R-:W-:Y:S02]  /*4f60*/  IMAD.SHL.U32 R18, R18, 0x40, RZ ;  /* 0x0000004012127824 */ /* 0x000fe400078e00ff */
[----:B------:R-:W-:Y:S02]  /*4f70*/  IMAD.SHL.U32 R22, R22, 0x40, RZ ;  /* 0x0000004016167824 */ /* 0x000fe400078e00ff */
[----:B------:R-:W-:Y:S02]  /*4f80*/  IMAD.MOV.U32 R13, RZ, RZ, RZ ;  /* 0x000000ffff0d7224 */ /* 0x000fe400078e00ff */
[----:B------:R-:W-:Y:S02]  /*4f90*/  IMAD.U32 R14, RZ, RZ, UR19 ;  /* 0x00000013ff0e7e24 */ /* 0x000fe4000f8e00ff */
[----:B------:R-:W-:Y:S02]  /*4fa0*/  IMAD.MOV.U32 R4, RZ, RZ, R3 ;  /* 0x000000ffff047224 */ /* 0x000fe400078e0003 */
[----:B------:R-:W-:-:S07]  /*4fb0*/  IMAD.MOV.U32 R5, RZ, RZ, R8 ;  /* 0x000000ffff057224 */ /* 0x000fce00078e0008 */
.L_x_106:
[----:B------:R-:W0:Y:S01]  /*4fc0*/  S2R R7, SR_CgaCtaId ;  /* 0x0000000000077919 */ /* 0x000e220000008800 */
[----:B------:R-:W-:-:S04]  /*4fd0*/  MOV R6, 0x400 ;  /* 0x0000040000067802 */ /* 0x000fc80000000f00 */
[----:B0-----:R-:W-:Y:S02]  /*4fe0*/  LEA R12, R7, R6, 0x18 ;  /* 0x00000006070c7211 */ /* 0x001fe400078ec0ff */
[----:B------:R-:W-:Y:S01]  /*4ff0*/  SHF.L.U32 R6, R4, 0x1f, RZ ;  /* 0x0000001f04067819 */ /* 0x000fe200000006ff */
[----:B------:R-:W0:Y:S02]  /*5000*/  @!P2 LDC R7, c[0x0][0x500] ;  /* 0x00014000ff07ab82 */ /* 0x000e240000000800 */
[----:B------:R-:W-:-:S04]  /*5010*/  IMAD R11, R5, 0x8, R12 ;  /* 0x00000008050b7824 */ /* 0x000fc800078e020c */
[----:B------:R-:W1:Y:S02]  /*5020*/  SYNCS.PHASECHK.TRANS64.TRYWAIT P1, [R11+URZ+0x38], R6 ;  /* 0x000038060b0075a7 */ /* 0x000e64000802017f */
[----:B-1----:R-:W-:Y:S05]  /*5030*/  @!P1 BRA `(.L_x_103) ;  /* 0x0000001000189947 */ /* 0x002fea0003800000 */
.L_x_128:
[----:B-1----:R-:W-:Y:S01]  /*5040*/  PRMT R6, R9, 0x9910, RZ ;  /* 0x0000991009067816 */ /* 0x002fe200000000ff */
[----:B0-----:R0:W-:Y:S03]  /*5050*/  @!P2 SYNCS.ARRIVE.TRANS64 RZ, [R11+URZ], R7 ;  /* 0x000000070bffa9a7 */ /* 0x0011e6000800003f */
[----:B------:R-:W-:-:S13]  /*5060*/  ISETP.NE.AND P1, PT, R6, 0x2, PT ;  /* 0x000000020600780c */ /* 0x000fda0003f25270 */
[----:B0-----:R-:W-:Y:S05]  /*5070*/  @P1 BRA `(.L_x_104) ;  /* 0x0000000000041947 */ /* 0x001fea0003800000 */
[----:B------:R-:W-:Y:S01]  /*5080*/  BPT.TRAP 0x1 ;  /* 0x000000040000795c */ /* 0x000fe20000300000 */
.L_x_104:
[----:B------:R-:W-:Y:S05]  /*5090*/  @P0 BRA `(.L_x_105) ;  /* 0x0000000000040947 */ /* 0x000fea0003800000 */
[----:B------:R-:W-:Y:S01]  /*50a0*/  BPT.TRAP 0x1 ;  /* 0x000000040000795c */ /* 0x000fe20000300000 */
.L_x_105:
[----:B------:R-:W-:Y:S01]  /*50b0*/  IMAD R12, R5, 0x4000, R12 ;  /* 0x00004000050c7824 */ /* 0x000fe200078e020c */
[----:B------:R-:W-:Y:S01]  /*50c0*/  R2UR UR9, R11 ;  /* 0x000000000b0972ca */ /* 0x000fe200000e0000 */
[----:B------:R-:W-:Y:S01]  /*50d0*/  VIADD R14, R14, 0xffffffff ;  /* 0xffffffff0e0e7836 */ /* 0x000fe20000000000 */
[----:B------:R-:W-:Y:S01]  /*50e0*/  UIADD3 UR4, UP0, UR20, 0xf0, URZ ;  /* 0x000000f014047890 */ /* 0x000fe2000ff1e03f */
[----:B------:R-:W-:Y:S01]  /*50f0*/  R2UR UR10, R22 ;  /* 0x00000000160a72ca */ /* 0x000fe200000e0000 */
[----:B------:R-:W-:Y:S01]  /*5100*/  UIADD3 UR22, UP1, UR20, 0x1f0, URZ ;  /* 0x000001f014167890 */ /* 0x000fe2000ff3e03f */
[----:B------:R-:W-:Y:S01]  /*5110*/  R2UR UR8, R12 ;  /* 0x000000000c0872ca */ /* 0x000fe200000e0000 */
[----:B------:R-:W-:Y:S01]  /*5120*/  UIADD3.X UR5, URZ, UR21, URZ, UP0, !UPT ;  /* 0x000000153f057290 */ /* 0x000fe200087fe43f */
[----:B------:R-:W-:Y:S01]  /*5130*/  R2UR UR11, R13 ;  /* 0x000000000d0b72ca */ /* 0x000fe200000e0000 */
[----:B------:R-:W-:Y:S01]  /*5140*/  VIADD R5, R5, 0x1 ;  /* 0x0000000105057836 */ /* 0x000fe20000000000 */
[----:B------:R-:W-:Y:S01]  /*5150*/  R2UR UR12, R19 ;  /* 0x00000000130c72ca */ /* 0x000fe200000e0000 */
[----:B------:R-:W-:Y:S01]  /*5160*/  UIADD3.X UR23, URZ, UR21, URZ, UP1, !UPT ;  /* 0x000000153f177290 */ /* 0x000fe20008ffe43f */
[----:B------:R-:W-:Y:S01]  /*5170*/  R2UR UR18, R18 ;  /* 0x00000000121272ca */ /* 0x000fe200000e0000 */
[----:B------:R-:W-:Y:S01]  /*5180*/  UMOV UR6, 0x0 ;  /* 0x0000000000067882 */ /* 0x000fe20000000000 */
[----:B------:R-:W-:Y:S01]  /*5190*/  ISETP.GT.AND P3, PT, R14, 0x1, PT ;  /* 0x000000010e00780c */ /* 0x000fe20003f64270 */
[----:B------:R-:W-:Y:S01]  /*51a0*/  UMOV UR7, 0x10000000 ;  /* 0x1000000000077882 */ /* 0x000fe20000000000 */
[----:B------:R-:W-:Y:S01]  /*51b0*/  ISETP.NE.AND P1, PT, R5, 0x7, PT ;  /* 0x000000070500780c */ /* 0x000fe20003f25270 */
[----:B------:R-:W-:-:S02]  /*51c0*/  VIADD R13, R13, 0x80 ;  /* 0x000000800d0d7836 */ /* 0x000fc40000000000 */
[----:B------:R-:W-:Y:S01]  /*51d0*/  UIADD3 UR13, UR8, 0x180, URZ ;  /* 0x00000180080d7890 */ /* 0x000fe2000fffe03f */
[----:B------:R-:W-:Y:S01]  /*51e0*/  SEL R7, RZ, 0x1, P1 ;  /* 0x00000001ff077807 */ /* 0x000fe20000800000 */
[----:B------:R-:W-:Y:S01]  /*51f0*/  UIADD3 UR14, UR8, 0x1c180, URZ ;  /* 0x0001c180080e7890 */ /* 0x000fe2000fffe03f */
[----:B------:R-:W-:Y:S02]  /*5200*/  SEL R5, R5, RZ, P1 ;  /* 0x000000ff05057207 */ /* 0x000fe40000800000 */
[----:B------:R-:W-:Y:S02]  /*5210*/  LOP3.LUT R4, R4, R7, RZ, 0x3c, !PT ;  /* 0x0000000704047212 */ /* 0x000fe400078e3cff */
[----:B------:R-:W-:Y:S02]  /*5220*/  UMOV UR8, UR13 ;  /* 0x0000000d00087c82 */ /* 0x000fe40008000000 */
[----:B------:R0:W-:Y:S02]  /*5230*/  UTMALDG.3D [UR8], [UR4], desc[UR6] ;  /* 0x00000608040075b4 */ /* 0x0001e40008011000 */
[----:B0-----:R-:W-:Y:S01]  /*5240*/  UMOV UR8, UR14 ;  /* 0x0000000e00087c82 */ /* 0x001fe20008000000 */
[----:B------:R-:W-:-:S02]  /*5250*/  UMOV UR10, UR18 ;  /* 0x00000012000a7c82 */ /* 0x000fc40008000000 */
[----:B------:R0:W-:Y:S02]  /*5260*/  UTMALDG.3D [UR8], [UR22], desc[UR6] ;  /* 0x00000608160075b4 */ /* 0x0001e40008011000 */
[----:B0-----:R-:W-:Y:S05]  /*5270*/  @P3 BRA `(.L_x_106) ;  /* 0xfffffffc00503947 */ /* 0x001fea000383ffff */
.L_x_102:
[----:B------:R-:W-:Y:S05]  /*5280*/  BSYNC B1 ;  /* 0x0000000000017941 */ /* 0x000fea0003800000 */
.L_x_101:
[----:B------:R-:W2:Y:S01]  /*5290*/  LDL.64 R20, [R1] ;  /* 0x0000000001147983 */ /* 0x000ea20000100a00 */
[----:B------:R-:W-:Y:S01]  /*52a0*/  LOP3.LUT P4, RZ, R10, 0xff, RZ, 0xc0, !PT ;  /* 0x000000ff0aff7812 */ /* 0x000fe2000788c0ff */
[----:B------:R-:W-:Y:S01]  /*52b0*/  VIADD R11, R8, UR40 ;  /* 0x00000028080b7c36 */ /* 0x000fe20008000000 */
[----:B------:R-:W-:Y:S01]  /*52c0*/  ULDC.64 UR4, c[0x0][0x650] ;  /* 0x0001940000047ab9 */ /* 0x000fe20000000a00 */
[----:B------:R-:W-:Y:S01]  /*52d0*/  IMAD.U32 R8, RZ, RZ, UR40 ;  /* 0x00000028ff087e24 */ /* 0x000fe2000f8e00ff */
[----:B------:R-:W-:Y:S01]  /*52e0*/  UISETP.GE.U32.AND UP0, UPT, UR40, 0x7, UPT ;  /* 0x000000072800788c */ /* 0x000fe2000bf06070 */
[C---:B------:R-:W-:Y:S01]  /*52f0*/  IMAD.WIDE.U32 R4, R11.reuse, 0x24924925, RZ ;  /* 0x249249250b047825 */ /* 0x040fe200078e00ff */
[----:B------:R-:W-:Y:S01]  /*5300*/  ISETP.GT.U32.AND P1, PT, R11, 0x6, PT ;  /* 0x000000060b00780c */ /* 0x000fe20003f24070 */
[----:B------:R-:W-:Y:S01]  /*5310*/  BSSY B1, `(.L_x_107) ;  /* 0x000006b000017945 */ /* 0x000fe20003800000 */
[----:B------:R-:W-:Y:S01]  /*5320*/  PRMT R10, RZ, 0x7610, R10 ;  /* 0x00007610ff0a7816 */ /* 0x000fe2000000000a */
[----:B------:R-:W-:Y:S01]  /*5330*/  IMAD.MOV.U32 R22, RZ, RZ, -0x1 ;  /* 0xffffffffff167424 */ /* 0x000fe200078e00ff */
[----:B------:R-:W-:Y:S01]  /*5340*/  ISETP.LT.U32.AND P1, PT, R8, 0x7, P1 ;  /* 0x000000070800780c */ /* 0x000fe20000f21070 */
[----:B------:R-:W-:Y:S01]  /*5350*/  IMAD.MOV.U32 R18, RZ, RZ, -0x1 ;  /* 0xffffffffff127424 */ /* 0x000fe200078e00ff */
[----:B------:R-:W-:Y:S01]  /*5360*/  PLOP3.LUT P3, PT, PT, PT, UP0, 0x80, 0x0 ;  /* 0x000000000000781c */ /* 0x000fe20003f6f008 */
[----:B------:R-:W0:Y:S01]  /*5370*/  @P4 S2R R7, SR_CgaCtaId ;  /* 0x0000000000074919 */ /* 0x000e220000008800 */
[----:B------:R-:W-:Y:S01]  /*5380*/  SEL R4, RZ, 0x1, !P1 ;  /* 0x00000001ff047807 */ /* 0x000fe20004800000 */
[----:B------:R-:W-:Y:S01]  /*5390*/  IMAD.MOV.U32 R19, RZ, RZ, -0x1 ;  /* 0xffffffffff137424 */ /* 0x000fe200078e00ff */
[----:B------:R-:W-:-:S02]  /*53a0*/  @P4 MOV R6, 0x400 ;  /* 0x0000040000064802 */ /* 0x000fc40000000f00 */
[----:B------:R-:W-:Y:S02]  /*53b0*/  LOP3.LUT R3, R3, R4, RZ, 0x3c, !PT ;  /* 0x0000000403037212 */ /* 0x000fe400078e3cff */
[----:B------:R-:W-:Y:S02]  /*53c0*/  PRMT R4, RZ, 0x7610, R4 ;  /* 0x00007610ff047816 */ /* 0x000fe40000000004 */
[----:B0-----:R-:W-:Y:S01]  /*53d0*/  @P4 LEA R6, R7, R6, 0x18 ;  /* 0x0000000607064211 */ /* 0x001fe200078ec0ff */
[----:B------:R-:W-:-:S03]  /*53e0*/  IMAD.IADD R7, R11, 0x1, -R5 ;  /* 0x000000010b077824 */ /* 0x000fc600078e0a05 */
[----:B------:R0:W-:Y:S02]  /*53f0*/  @P4 SYNCS.ARRIVE.TRANS64.A1T0 RZ, [R6+URZ+0xa8], RZ ;  /* 0x0000a8ff06ff49a7 */ /* 0x0001e4000810003f */
[----:B------:R-:W-:-:S04]  /*5400*/  LEA.HI R7, R7, R5, RZ, 0x1f ;  /* 0x0000000507077211 */ /* 0x000fc800078ff8ff */
[----:B------:R-:W-:-:S04]  /*5410*/  SHF.R.U32.HI R8, RZ, 0x2, R7 ;  /* 0x00000002ff087819 */ /* 0x000fc80000011607 */
[----:B------:R-:W-:Y:S01]  /*5420*/  @P3 LOP3.LUT R3, R3, 0x1, R8, 0x78, !PT ;  /* 0x0000000103033812 */ /* 0x000fe200078e7808 */
[----:B------:R-:W-:Y:S01]  /*5430*/  IMAD R8, R8, -0x7, R11 ;  /* 0xfffffff908087824 */ /* 0x000fe200078e020b */
[----:B--2---:R-:W-:-:S05]  /*5440*/  IADD3 R16, P1, R16, R20, RZ ;  /* 0x0000001410107210 */ /* 0x004fca0007f3e0ff */
[----:B------:R-:W-:Y:S01]  /*5450*/  IMAD.X R17, R17, 0x1, R0, P1 ;  /* 0x0000000111117824 */ /* 0x000fe200008e0600 */
[----:B------:R-:W-:-:S04]  /*5460*/  ISETP.GE.U32.AND P1, PT, R16, UR4, PT ;  /* 0x0000000410007c0c */ /* 0x000fc8000bf26070 */
[----:B------:R-:W-:-:S13]  /*5470*/  ISETP.GE.U32.AND.EX P1, PT, R17, UR5, PT, P1 ;  /* 0x0000000511007c0c */ /* 0x000fda000bf26110 */
[----:B0-----:R-:W-:Y:S05]  /*5480*/  @P1 BRA `(.L_x_108) ;  /* 0x00000004004c1947 */ /* 0x001fea0003800000 */
[----:B------:R-:W0:Y:S01]  /*5490*/  S2R R12, SR_CTAID.X ;  /* 0x00000000000c7919 */ /* 0x000e220000002500 */
[----:B------:R-:W-:Y:S01]  /*54a0*/  ULDC.64 UR4, c[0x0][0x628] ;  /* 0x00018a0000047ab9 */ /* 0x000fe20000000a00 */
[----:B------:R-:W1:Y:S01]  /*54b0*/  LDC R13, c[0x0][0x144] ;  /* 0x00005100ff0d7b82 */ /* 0x000e620000000800 */
[----:B------:R-:W-:Y:S01]  /*54c0*/  ISETP.NE.U32.AND P1, PT, RZ, UR4, PT ;  /* 0x00000004ff007c0c */ /* 0x000fe2000bf25070 */
[----:B------:R-:W2:Y:S01]  /*54d0*/  S2R R11, SR_CTAID.Y ;  /* 0x00000000000b7919 */ /* 0x000ea20000002600 */
[----:B------:R-:W-:Y:S01]  /*54e0*/  ULDC UR6, c[0x0][0x150] ;  /* 0x0000540000067ab9 */ /* 0x000fe20000000800 */
[----:B------:R-:W-:Y:S01]  /*54f0*/  ULDC UR7, c[0x0][0x630] ;  /* 0x00018c0000077ab9 */ /* 0x000fe20000000800 */
[----:B------:R-:W-:Y:S01]  /*5500*/  ISETP.NE.AND.EX P1, PT, RZ, UR5, PT, P1 ;  /* 0x00000005ff007c0c */ /* 0x000fe2000bf25310 */
[----:B------:R-:W-:Y:S01]  /*5510*/  IMAD.MOV.U32 R4, RZ, RZ, R16 ;  /* 0x000000ffff047224 */ /* 0x000fe200078e0010 */
[----:B0-----:R-:W-:-:S05]  /*5520*/  I2FP.F32.U32 R5, R12 ;  /* 0x0000000c00057245 */ /* 0x001fca0000201000 */
[----:B------:R-:W-:Y:S01]  /*5530*/  FMUL R14, R5, UR6 ;  /* 0x00000006050e7c20 */ /* 0x000fe20008400000 */
[----:B------:R-:W-:-:S05]  /*5540*/  IMAD.MOV.U32 R5, RZ, RZ, R17 ;  /* 0x000000ffff057224 */ /* 0x000fca00078e0011 */
[----:B--2---:R-:W-:Y:S05]  /*5550*/  @!P1 BRA `(.L_x_109) ;  /* 0x0000000000289947 */ /* 0x004fea0003800000 */
[----:B------:R-:W-:Y:S02]  /*5560*/  ULDC UR6, c[0x0][0x634] ;  /* 0x00018d0000067ab9 */ /* 0x000fe40000000800 */
[----:B------:R-:W-:-:S05]  /*5570*/  IADD3 R5, P1, R16, UR6, RZ ;  /* 0x0000000610057c10 */ /* 0x000fca000ff3e0ff */
[----:B------:R-:W-:-:S04]  /*5580*/  IMAD.X R15, RZ, RZ, R17, P1 ;  /* 0x000000ffff0f7224 */ /* 0x000fc800008e0611 */
[----:B------:R-:W-:-:S04]  /*5590*/  IMAD.WIDE.U32 R6, R15, UR4, RZ ;  /* 0x000000040f067c25 */ /* 0x000fc8000f8e00ff */
[----:B------:R-:W-:-:S04]  /*55a0*/  IMAD.WIDE.U32 R6, P1, R5, UR5, R6 ;  /* 0x0000000505067c25 */ /* 0x000fc8000f820006 */
[----:B------:R-:W-:-:S04]  /*55b0*/  IMAD.WIDE.U32 R4, R5, UR4, RZ ;  /* 0x0000000405047c25 */ /* 0x000fc8000f8e00ff */
[----:B------:R-:W-:Y:S01]  /*55c0*/  IMAD.MOV.U32 R4, RZ, RZ, R7 ;  /* 0x000000ffff047224 */ /* 0x000fe200078e0007 */
[----:B------:R-:W-:Y:S01]  /*55d0*/  IADD3 RZ, P3, R5, R6, RZ ;  /* 0x0000000605ff7210 */ /* 0x000fe20007f7e0ff */
[----:B------:R-:W-:-:S04]  /*55e0*/  IMAD.X R5, RZ, RZ, RZ, P1 ;  /* 0x000000ffff057224 */ /* 0x000fc800008e06ff */
[----:B------:R-:W-:-:S08]  /*55f0*/  IMAD.WIDE.U32.X R4, R15, UR5, R4, P3 ;  /* 0x000000050f047c25 */ /* 0x000fd000098e0404 */
.L_x_109:
[--C-:B------:R-:W-:Y:S01]  /*5600*/  SHF.R.U64 R19, R4, UR7, R5.reuse ;  /* 0x0000000704137c19 */ /* 0x100fe20008001205 */
[----:B------:R-:W0:Y:S01]  /*5610*/  F2I.U32.TRUNC.NTZ R14, R14 ;  /* 0x0000000e000e7305 */ /* 0x000e22000020f000 */
[----:B------:R-:W-:Y:S01]  /*5620*/  SHF.R.U32.HI R4, RZ, UR7, R5 ;  /* 0x00000007ff047c19 */ /* 0x000fe20008011605 */
[----:B------:R-:W-:Y:S01]  /*5630*/  ULDC.64 UR4, c[0x0][0x620] ;  /* 0x0001880000047ab9 */ /* 0x000fe20000000a00 */
[----:B------:R-:W-:Y:S01]  /*5640*/  IADD3 R7, P1, RZ, -R19, RZ ;  /* 0x80000013ff077210 */ /* 0x000fe20007f3e0ff */
[----:B------:R-:W-:Y:S01]  /*5650*/  ULDC.64 UR6, c[0x0][0x640] ;  /* 0x0001900000067ab9 */ /* 0x000fe20000000a00 */
[----:B------:R-:W2:Y:S03]  /*5660*/  LDC R18, c[0x0][0x148] ;  /* 0x00005200ff127b82 */ /* 0x000ea60000000800 */
[----:B------:R-:W-:Y:S01]  /*5670*/  IMAD.X R4, RZ, RZ, ~R4, P1 ;  /* 0x000000ffff047224 */ /* 0x000fe200008e0e04 */
[----:B------:R-:W-:-:S03]  /*5680*/  ISETP.NE.U32.AND P1, PT, RZ, UR6, PT ;  /* 0x00000006ff007c0c */ /* 0x000fc6000bf25070 */
[----:B------:R-:W-:Y:S01]  /*5690*/  IMAD R6, R4, UR4, RZ ;  /* 0x0000000404067c24 */ /* 0x000fe2000f8e02ff */
[----:B------:R-:W-:Y:S01]  /*56a0*/  ISETP.NE.AND.EX P1, PT, RZ, UR7, PT, P1 ;  /* 0x00000007ff007c0c */ /* 0x000fe2000bf25310 */
[----:B------:R-:W-:Y:S01]  /*56b0*/  IMAD.WIDE.U32 R4, R7, UR4, R16 ;  /* 0x0000000407047c25 */ /* 0x000fe2000f8e0010 */
[----:B------:R-:W-:-:S03]  /*56c0*/  ULDC UR4, c[0x0][0x618] ;  /* 0x0001860000047ab9 */ /* 0x000fc60000000800 */
[----:B------:R-:W-:Y:S01]  /*56d0*/  IMAD R7, R7, UR5, R6 ;  /* 0x0000000507077c24 */ /* 0x000fe2000f8e0206 */
[----:B------:R-:W-:Y:S01]  /*56e0*/  ULDC UR5, c[0x0][0x154] ;  /* 0x0000550000057ab9 */ /* 0x000fe20000000800 */
[----:B0-----:R-:W-:Y:S02]  /*56f0*/  IMAD.MOV R6, RZ, RZ, -R14 ;  /* 0x000000ffff067224 */ /* 0x001fe400078e0a0e */
[----:B------:R-:W-:Y:S02]  /*5700*/  IMAD.IADD R5, R5, 0x1, R7 ;  /* 0x0000000105057824 */ /* 0x000fe400078e0207 */
[----:B-1----:R-:W-:Y:S01]  /*5710*/  IMAD R12, R13, R6, R12 ;  /* 0x000000060d0c7224 */ /* 0x002fe200078e020c */
[----:B------:R-:W-:Y:S02]  /*5720*/  I2FP.F32.U32 R6, R11 ;  /* 0x0000000b00067245 */ /* 0x000fe40000201000 */
[--C-:B------:R-:W-:Y:S02]  /*5730*/  SHF.R.U64 R13, R4, UR4, R5.reuse ;  /* 0x00000004040d7c19 */ /* 0x100fe40008001205 */
[----:B------:R-:W-:Y:S01]  /*5740*/  SHF.R.U32.HI R4, RZ, UR4, R5 ;  /* 0x00000004ff047c19 */ /* 0x000fe20008011605 */
[----:B------:R-:W-:Y:S01]  /*5750*/  FMUL R6, R6, UR5 ;  /* 0x0000000506067c20 */ /* 0x000fe20008400000 */
[----:B------:R-:W-:-:S02]  /*5760*/  ULDC UR4, c[0x0][0x608] ;  /* 0x0001820000047ab9 */ /* 0x000fc40000000800 */
[--C-:B------:R-:W-:Y:S01]  /*5770*/  SHF.R.U64 R15, R13, UR4, R4.reuse ;  /* 0x000000040d0f7c19 */ /* 0x100fe20008001204 */
[----:B------:R0:W1:Y:S01]  /*5780*/  F2I.U32.TRUNC.NTZ R20, R6 ;  /* 0x0000000600147305 */ /* 0x000062000020f000 */
[----:B------:R-:W-:Y:S01]  /*5790*/  SHF.R.U32.HI R4, RZ, UR4, R4 ;  /* 0x00000004ff047c19 */ /* 0x000fe20008011604 */
[----:B------:R-:W-:-:S03]  /*57a0*/  ULDC UR4, c[0x0][0x658] ;  /* 0x0001960000047ab9 */ /* 0x000fc60000000800 */
[--C-:B------:R-:W-:Y:S02]  /*57b0*/  SHF.R.U64 R14, R15, UR4, R4.reuse ;  /* 0x000000040f0e7c19 */ /* 0x100fe40008001204 */
[----:B------:R-:W-:-:S03]  /*57c0*/  SHF.R.U32.HI R21, RZ, UR4, R4 ;  /* 0x00000004ff157c19 */ /* 0x000fc60008011604 */
[----:B------:R-:W-:Y:S02]  /*57d0*/  IMAD.MOV.U32 R4, RZ, RZ, R14 ;  /* 0x000000ffff047224 */ /* 0x000fe400078e000e */
[----:B------:R-:W-:Y:S01]  /*57e0*/  IMAD.MOV.U32 R5, RZ, RZ, R21 ;  /* 0x000000ffff057224 */ /* 0x000fe200078e0015 */
[----:B0-----:R-:W-:Y:S06]  /*57f0*/  @!P1 BRA `(.L_x_110) ;  /* 0x0000000000289947 */ /* 0x001fec0003800000 */
        /* <DEDUP_REMOVED lines=10> */
.L_x_110:
[----:B------:R-:W-:Y:S01]  /*58a0*/  ISETP.NE.AND P1, PT, R2, 0x1, PT ;  /* 0x000000010200780c */ /* 0x000fe20003f25270 */
[----:B------:R-:W-:Y:S01]  /*58b0*/  ULDC UR4, c[0x0][0x648] ;  /* 0x0001920000047ab9 */ /* 0x000fe20000000800 */
[----:B------:R-:W-:Y:S01]  /*58c0*/  LOP3.LUT R15, R15, UR16, RZ, 0xc0, !PT ;  /* 0x000000100f0f7c12 */ /* 0x000fe2000f8ec0ff */
[----:B-1----:R-:W-:Y:S01]  /*58d0*/  IMAD.MOV R20, RZ, RZ, -R20 ;  /* 0x000000ffff147224 */ /* 0x002fe200078e0a14 */
[----:B------:R-:W-:Y:S01]  /*58e0*/  SHF.R.U64 R4, R4, UR4, R5 ;  /* 0x0000000404047c19 */ /* 0x000fe20008001205 */
[----:B------:R-:W-:Y:S01]  /*58f0*/  ULDC UR4, c[0x0][0x638] ;  /* 0x00018e0000047ab9 */ /* 0x000fe20000000800 */
[----:B------:R-:W-:Y:S01]  /*5900*/  LOP3.LUT R13, R13, UR15, RZ, 0xc0, !PT ;  /* 0x0000000f0d0d7c12 */ /* 0x000fe2000f8ec0ff */
[----:B------:R-:W-:Y:S02]  /*5910*/  ULDC UR5, c[0x0][0x610] ;  /* 0x0001840000057ab9 */ /* 0x000fe40000000800 */
[----:B------:R-:W-:Y:S02]  /*5920*/  IMAD.MOV R5, RZ, RZ, -R4 ;  /* 0x000000ffff057224 */ /* 0x000fe400078e0a04 */
[----:B------:R-:W-:-:S02]  /*5930*/  IMAD R15, R4, UR17, R15 ;  /* 0x00000011040f7c24 */ /* 0x000fc4000f8e020f */
[----:B--2---:R-:W-:Y:S02]  /*5940*/  @P1 IMAD R12, R18, R20, R11 ;  /* 0x00000014120c1224 */ /* 0x004fe400078e020b */
[----:B------:R-:W-:Y:S01]  /*5950*/  IMAD R14, R5, UR4, R14 ;  /* 0x00000004050e7c24 */ /* 0x000fe2000f8e020e */
[----:B------:R-:W-:Y:S01]  /*5960*/  ULDC UR4, c[0x0][0x600] ;  /* 0x0001800000047ab9 */ /* 0x000fe20000000800 */
[----:B------:R-:W-:Y:S02]  /*5970*/  IMAD R12, R15, UR5, R12 ;  /* 0x000000050f0c7c24 */ /* 0x000fe4000f8e020c */
[----:B------:R-:W-:Y:S02]  /*5980*/  IMAD R5, R14, UR4, R13 ;  /* 0x000000040e057c24 */ /* 0x000fe4000f8e020d */
[----:B------:R-:W-:-:S03]  /*5990*/  IMAD.MOV.U32 R4, RZ, RZ, 0x1 ;  /* 0x00000001ff047424 */ /* 0x000fc600078e00ff */
[----:B------:R-:W-:Y:S02]  /*59a0*/  SEL R18, R5, R12, !P1 ;  /* 0x0000000c05127207 */ /* 0x000fe40004800000 */
[----:B------:R-:W-:-:S07]  /*59b0*/  SEL R22, R12, R5, !P1 ;  /* 0x000000050c167207 */ /* 0x000fce0004800000 */
.L_x_108:
[----:B------:R-:W-:Y:S05]  /*59c0*/  BSYNC B1 ;  /* 0x0000000000017941 */ /* 0x000fea0003800000 */
.L_x_107:
[----:B------:R-:W-:-:S13]  /*59d0*/  LOP3.LUT P1, RZ, R4, 0xff, RZ, 0xc0, !PT ;  /* 0x000000ff04ff7812 */ /* 0x000fda000782c0ff */
[----:B------:R-:W-:Y:S05]  /*59e0*/  @P1 BRA `(.L_x_111) ;  /* 0xfffffff400401947 */ /* 0x000fea000383ffff */
[----:B------:R-:W-:Y:S05]  /*59f0*/  BSYNC B0 ;  /* 0x0000000000007941 */ /* 0x000fea0003800000 */
.L_x_99:
[----:B------:R-:W-:-:S03]  /*5a00*/  UMOV UR4, 0xffffffff ;  /* 0xffffffff00047882 */ /* 0x000fc60000000000 */
[----:B------:R-:W-:Y:S05]  /*5a10*/  BRA.DIV UR4, `(.L_x_112) ;  /* 0x0000000604b47947 */ /* 0x000fea000b800000 */
[----:B------:R-:W-:-:S13]  /*5a20*/  ELECT P6, URZ, PT ;  /* 0x00000000003f782f */ /* 0x000fda00038c0000 */
.L_x_131:
[----:B------:R-:W-:Y:S04]  /*5a30*/  BSSY B0, `(.L_x_113) ;  /* 0x0000046000007945 */ /* 0x000fe80003800000 */
[----:B------:R-:W-:Y:S05]  /*5a40*/  @!P6 BRA `(.L_x_114) ;  /* 0x000000040010e947 */ /* 0x000fea0003800000 */
[----:B------:R-:W-:-:S04]  /*5a50*/  LOP3.LUT R23, R23, 0x2, RZ, 0xfc, !PT ;  /* 0x0000000217177812 */ /* 0x000fc800078efcff */
[----:B------:R-:W-:-:S13]  /*5a60*/  ISETP.NE.AND P0, PT, R23, 0x3, PT ;  /* 0x000000031700780c */ /* 0x000fda0003f05270 */
[----:B------:R-:W-:Y:S05]  /*5a70*/  @!P0 BRA `(.L_x_115) ;  /* 0x0000000000048947 */ /* 0x000fea0003800000 */
[----:B------:R-:W-:Y:S01]  /*5a80*/  BPT.TRAP 0x1 ;  /* 0x000000040000795c */ /* 0x000fe20000300000 */
.L_x_115:
[----:B------:R-:W0:Y:S01]  /*5a90*/  S2R R5, SR_CgaCtaId ;  /* 0x0000000000057919 */ /* 0x000e220000008800 */
[----:B------:R-:W-:Y:S02]  /*5aa0*/  MOV R0, 0x400 ;  /* 0x0000040000007802 */ /* 0x000fe40000000f00 */
[----:B------:R-:W-:Y:S02]  /*5ab0*/  SHF.L.U32 R2, R3, 0x1f, RZ ;  /* 0x0000001f03027819 */ /* 0x000fe400000006ff */
[----:B0-----:R-:W-:-:S05]  /*5ac0*/  LEA R5, R5, R0, 0x18 ;  /* 0x0000000005057211 */ /* 0x001fca00078ec0ff */
[----:B------:R-:W-:-:S04]  /*5ad0*/  VIADD R5, R5, 0x38 ;  /* 0x0000003805057836 */ /* 0x000fc80000000000 */
[C---:B------:R-:W-:Y:S02]  /*5ae0*/  IMAD R7, R8.reuse, 0x8, R5 ;  /* 0x0000000808077824 */ /* 0x040fe400078e0205 */
[----:B------:R-:W-:Y:S02]  /*5af0*/  VIADD R8, R8, 0x1 ;  /* 0x0000000108087836 */ /* 0x000fe40000000000 */
[----:B------:R-:W0:Y:S03]  /*5b00*/  SYNCS.PHASECHK.TRANS64.TRYWAIT P0, [R7+URZ], R2 ;  /* 0x00000002070075a7 */ /* 0x000e26000800017f */
[----:B------:R-:W-:-:S04]  /*5b10*/  ISETP.NE.AND P1, PT, R8, 0x7, PT ;  /* 0x000000070800780c */ /* 0x000fc80003f25270 */
[----:B------:R-:W-:Y:S02]  /*5b20*/  SEL R0, RZ, 0x1, P1 ;  /* 0x00000001ff007807 */ /* 0x000fe40000800000 */
[----:B------:R-:W-:Y:S02]  /*5b30*/  SEL R8, R8, RZ, P1 ;  /* 0x000000ff08087207 */ /* 0x000fe40000800000 */
[----:B------:R-:W-:-:S03]  /*5b40*/  LOP3.LUT R9, R3, R0, RZ, 0x3c, !PT ;  /* 0x0000000003097212 */ /* 0x000fc600078e3cff */
[----:B------:R-:W-:Y:S01]  /*5b50*/  IMAD R6, R8, 0x8, R5 ;  /* 0x0000000808067824 */ /* 0x000fe200078e0205 */
[----:B------:R-:W-:Y:S01]  /*5b60*/  SHF.L.U32 R3, R9, 0x1f, RZ ;  /* 0x0000001f09037819 */ /* 0x000fe200000006ff */
[----:B0-----:R-:W-:Y:S06]  /*5b70*/  @!P0 BRA `(.L_x_116) ;  /* 0x00000004007c8947 */ /* 0x001fec0003800000 */
.L_x_132:
[----:B------:R-:W1:Y:S01]  /*5b80*/  SYNCS.PHASECHK.TRANS64.TRYWAIT P0, [R6+URZ], R3 ;  /* 0x00000003060075a7 */ /* 0x000e62000800017f */
[----:B------:R-:W-:-:S05]  /*5b90*/  VIADD R0, R8, 0x1 ;  /* 0x0000000108007836 */ /* 0x000fca0000000000 */
[----:B------:R-:W-:-:S04]  /*5ba0*/  ISETP.NE.AND P1, PT, R0, 0x7, PT ;  /* 0x000000070000780c */ /* 0x000fc80003f25270 */
[----:B0-----:R-:W-:Y:S02]  /*5bb0*/  SEL R2, RZ, 0x1, P1 ;  /* 0x00000001ff027807 */ /* 0x001fe40000800000 */
[----:B------:R-:W-:Y:S02]  /*5bc0*/  SEL R0, R0, RZ, P1 ;  /* 0x000000ff00007207 */ /* 0x000fe40000800000 */
[----:B------:R-:W-:-:S03]  /*5bd0*/  LOP3.LUT R9, R9, R2, RZ, 0x3c, !PT ;  /* 0x0000000209097212 */ /* 0x000fc600078e3cff */
[----:B------:R-:W-:Y:S01]  /*5be0*/  IMAD R7, R0, 0x8, R5 ;  /* 0x0000000800077824 */ /* 0x000fe200078e0205 */
[----:B------:R-:W-:Y:S01]  /*5bf0*/  SHF.L.U32 R4, R9, 0x1f, RZ ;  /* 0x0000001f09047819 */ /* 0x000fe200000006ff */
[----:B-1----:R-:W-:Y:S06]  /*5c00*/  @!P0 BRA `(.L_x_117) ;  /* 0x00000004006c8947 */ /* 0x002fec0003800000 */
.L_x_133:
[----:B------:R-:W1:Y:S01]  /*5c10*/  SYNCS.PHASECHK.TRANS64.TRYWAIT P0, [R7+URZ], R4 ;  /* 0x00000004070075a7 */ /* 0x000e62000800017f */
[----:B------:R-:W-:-:S05]  /*5c20*/  VIADD R0, R0, 0x1 ;  /* 0x0000000100007836 */ /* 0x000fca0000000000 */
[----:B------:R-:W-:-:S04]  /*5c30*/  ISETP.NE.AND P1, PT, R0, 0x7, PT ;  /* 0x000000070000780c */ /* 0x000fc80003f25270 */
[----:B------:R-:W-:Y:S02]  /*5c40*/  SEL R2, RZ, 0x1, P1 ;  /* 0x00000001ff027807 */ /* 0x000fe40000800000 */
[----:B------:R-:W-:Y:S02]  /*5c50*/  SEL R0, R0, RZ, P1 ;  /* 0x000000ff00007207 */ /* 0x000fe40000800000 */
[----:B------:R-:W-:-:S03]  /*5c60*/  LOP3.LUT R9, R9, R2, RZ, 0x3c, !PT ;  /* 0x0000000209097212 */ /* 0x000fc600078e3cff */
[----:B0-----:R-:W-:Y:S01]  /*5c70*/  IMAD R6, R0, 0x8, R5 ;  /* 0x0000000800067824 */ /* 0x001fe200078e0205 */
[----:B------:R-:W-:Y:S01]  /*5c80*/  SHF.L.U32 R3, R9, 0x1f, RZ ;  /* 0x0000001f09037819 */ /* 0x000fe200000006ff */
[----:B-1----:R-:W-:Y:S06]  /*5c90*/  @!P0 BRA `(.L_x_118) ;  /* 0x00000004005c8947 */ /* 0x002fec0003800000 */
.L_x_134:
        /* <DEDUP_REMOVED lines=9> */
.L_x_135:
        /* <DEDUP_REMOVED lines=9> */
.L_x_136:
[----:B------:R-:W1:Y:S01]  /*5dc0*/  SYNCS.PHASECHK.TRANS64.TRYWAIT P0, [R6+URZ], R3 ;  /* 0x00000003060075a7 */ /* 0x000e62000800017f */
[----:B------:R-:W-:-:S05]  /*5dd0*/  VIADD R0, R0, 0x1 ;  /* 0x0000000100007836 */ /* 0x000fca0000000000 */
[----:B------:R-:W-:-:S04]  /*5de0*/  ISETP.NE.AND P1, PT, R0, 0x7, PT ;  /* 0x000000070000780c */ /* 0x000fc80003f25270 */
[----:B------:R-:W-:Y:S02]  /*5df0*/  SEL R2, RZ, 0x1, P1 ;  /* 0x00000001ff027807 */ /* 0x000fe40000800000 */
[----:B------:R-:W-:Y:S02]  /*5e00*/  SEL R0, R0, RZ, P1 ;  /* 0x000000ff00007207 */ /* 0x000fe40000800000 */
[----:B------:R-:W-:Y:S01]  /*5e10*/  LOP3.LUT R2, R9, R2, RZ, 0x3c, !PT ;  /* 0x0000000209027212 */ /* 0x000fe200078e3cff */
[----:B-1----:R-:W-:Y:S06]  /*5e20*/  @!P0 BRA `(.L_x_121) ;  /* 0x0000000400348947 */ /* 0x002fec0003800000 */
.L_x_137:
[----:B------:R-:W-:Y:S01]  /*5e30*/  IMAD R5, R0, 0x8, R5 ;  /* 0x0000000800057824 */ /* 0x000fe200078e0205 */
[----:B------:R-:W-:-:S07]  /*5e40*/  SHF.L.U32 R0, R2, 0x1f, RZ ;  /* 0x0000001f02007819 */ /* 0x000fce00000006ff */
.L_x_122:
[----:B--2---:R2:W3:Y:S02]  /*5e50*/  SYNCS.PHASECHK.TRANS64.TRYWAIT P0, [R5+URZ], R0 ;  /* 0x00000000050075a7 */ /* 0x0044e4000800017f */
[----:B---3--:R-:W-:Y:S05]  /*5e60*/  @!P0 NANOSLEEP.SYNCS 0x989680 ;  /* 0x009896800000895d */ /* 0x008fea0003900000 */
[----:B------:R-:W3:Y:S02]  /*5e70*/  @!P0 SYNCS.PHASECHK.TRANS64 P0, [R5+URZ], R0 ;  /* 0x00000000050085a7 */ /* 0x000ee4000800007f */
[----:B---3--:R-:W-:Y:S05]  /*5e80*/  @!P0 BRA `(.L_x_122) ;  /* 0xfffffffc00f08947 */ /* 0x008fea000383ffff */
.L_x_114:
[----:B------:R-:W-:Y:S05]  /*5e90*/  BSYNC B0 ;  /* 0x0000000000007941 */ /* 0x000fea0003800000 */
.L_x_113:
[----:B------:R-:W-:Y:S05]  /*5ea0*/  EXIT ;  /* 0x000000000000794d */ /* 0x000fea0003800000 */
.L_x_15:
[----:B0-----:R-:W-:-:S04]  /*5eb0*/  IMAD.U32 R3, RZ, RZ, UR43 ;  /* 0x0000002bff037e24 */ /* 0x001fc8000f8e00ff */
[----:B------:R0:W1:Y:S03]  /*5ec0*/  SYNCS.PHASECHK.TRANS64.TRYWAIT P0, [R3+URZ+-0x8], R0 ;  /* 0xfffff800030075a7 */ /* 0x000066000800017f */
[----:B-1----:R-:W-:Y:S05]  /*5ed0*/  @!P0 NANOSLEEP.SYNCS 0x989680 ;  /* 0x009896800000895d */ /* 0x002fea0003900000 */
[----:B------:R-:W1:Y:S02]  /*5ee0*/  @!P0 SYNCS.PHASECHK.TRANS64 P0, [R3+URZ+-0x8], R0 ;  /* 0xfffff800030085a7 */ /* 0x000e64000800007f */
[----:B-1----:R-:W-:Y:S05]  /*5ef0*/  @!P0 BRA `(.L_x_15) ;  /* 0xfffffffc00ec8947 */ /* 0x002fea000383ffff */
[----:B------:R-:W-:Y:S05]  /*5f00*/  BRA `(.L_x_123) ;  /* 0xffffffb400c87947 */ /* 0x000fea000383ffff */
.L_x_20:
[----:B-1----:R1:W2:Y:S02]  /*5f10*/  SYNCS.PHASECHK.TRANS64.TRYWAIT P1, [R3+URZ], R0 ;  /* 0x00000000030075a7 */ /* 0x0022a4000802017f */
[----:B--2---:R-:W-:Y:S05]  /*5f20*/  @!P1 NANOSLEEP.SYNCS 0x989680 ;  /* 0x009896800000995d */ /* 0x004fea0003900000 */
[----:B------:R-:W2:Y:S02]  /*5f30*/  @!P1 SYNCS.PHASECHK.TRANS64 P1, [R3+URZ], R0 ;  /* 0x00000000030095a7 */ /* 0x000ea4000802007f */
[----:B--2---:R-:W-:Y:S05]  /*5f40*/  @!P1 BRA `(.L_x_20) ;  /* 0xfffffffc00f09947 */ /* 0x004fea000383ffff */
[----:B------:R-:W-:Y:S05]  /*5f50*/  BRA `(.L_x_19) ;  /* 0xffffffb800347947 */ /* 0x000fea000383ffff */
.L_x_25:
[----:B-1----:R-:W-:-:S04]  /*5f60*/  IMAD.U32 R4, RZ, RZ, UR4 ;  /* 0x00000004ff047e24 */ /* 0x002fc8000f8e00ff */
[----:B------:R1:W2:Y:S03]  /*5f70*/  SYNCS.PHASECHK.TRANS64.TRYWAIT P1, [R4+URZ], R3 ;  /* 0x00000003040075a7 */ /* 0x0002a6000802017f */
[----:B--2---:R-:W-:Y:S05]  /*5f80*/  @!P1 NANOSLEEP.SYNCS 0x989680 ;  /* 0x009896800000995d */ /* 0x004fea0003900000 */
[----:B------:R-:W2:Y:S02]  /*5f90*/  @!P1 SYNCS.PHASECHK.TRANS64 P1, [R4+URZ], R3 ;  /* 0x00000003040095a7 */ /* 0x000ea4000802007f */
[----:B--2---:R-:W-:Y:S05]  /*5fa0*/  @!P1 BRA `(.L_x_25) ;  /* 0xfffffffc00ec9947 */ /* 0x004fea000383ffff */
[----:B------:R-:W-:Y:S05]  /*5fb0*/  BRA `(.L_x_24) ;  /* 0xffffffbc005c7947 */ /* 0x000fea000383ffff */
.L_x_31:
[----:B0-----:R-:W-:-:S04]  /*5fc0*/  IMAD.U32 R3, RZ, RZ, UR43 ;  /* 0x0000002bff037e24 */ /* 0x001fc8000f8e00ff */
[----:B------:R0:W1:Y:S03]  /*5fd0*/  SYNCS.PHASECHK.TRANS64.TRYWAIT P0, [R3+URZ+0x8], R0 ;  /* 0x00000800030075a7 */ /* 0x000066000800017f */
[----:B-1----:R-:W-:Y:S05]  /*5fe0*/  @!P0 NANOSLEEP.SYNCS 0x989680 ;  /* 0x009896800000895d */ /* 0x002fea0003900000 */
[----:B------:R-:W1:Y:S02]  /*5ff0*/  @!P0 SYNCS.PHASECHK.TRANS64 P0, [R3+URZ+0x8], R0 ;  /* 0x00000800030085a7 */ /* 0x000e64000800007f */
[----:B-1----:R-:W-:Y:S05]  /*6000*/  @!P0 BRA `(.L_x_31) ;  /* 0xfffffffc00ec8947 */ /* 0x002fea000383ffff */
[----:B------:R-:W-:Y:S05]  /*6010*/  BRA `(.L_x_124) ;  /* 0xffffffc400087947 */ /* 0x000fea000383ffff */
.L_x_100:
[----:B------:R-:W-:Y:S01]  /*6020*/  BSSY B1, `(.L_x_125) ;  /* 0x0000006000017945 */ /* 0x000fe20003800000 */
[----:B------:R-:W-:-:S07]  /*6030*/  IMAD.MOV.U32 R15, RZ, RZ, -0x1 ;  /* 0xffffffffff0f7424 */ /* 0x000fce00078e00ff */
[----:B-----5:R-:W-:Y:S05]  /*6040*/  WARPSYNC.COLLECTIVE R15, `(.L_x_126) ;  /* 0x000000000f0c7348 */ /* 0x020fea0003c00000 */
[----:B------:R-:W-:Y:S02]  /*6050*/  ELECT P6, UR62, PT ;  /* 0x00000000003e782f */ /* 0x000fe400038c0000 */
[----:B------:R-:W-:Y:S01]  /*6060*/  MOV R14, UR62 ;  /* 0x0000003e000e7c02 */ /* 0x000fe20008000f00 */
[----:B-----5:R-:W-:Y:S10]  /*6070*/  ENDCOLLECTIVE ;  /* 0x000000000000791b */ /* 0x020ff40003800000 */
.L_x_126:
[----:B------:R-:W-:Y:S05]  /*6080*/  BSYNC B1 ;  /* 0x0000000000017941 */ /* 0x000fea0003800000 */
.L_x_125:
[----:B------:R-:W-:Y:S05]  /*6090*/  BRA `(.L_x_127) ;  /* 0xffffffec00a07947 */ /* 0x000fea000383ffff */
.L_x_103:
[----:B-1----:R1:W2:Y:S02]  /*60a0*/  SYNCS.PHASECHK.TRANS64.TRYWAIT P1, [R11+URZ+0x38], R6 ;  /* 0x000038060b0075a7 */ /* 0x0022a4000802017f */
[----:B--2---:R-:W-:Y:S05]  /*60b0*/  @!P1 NANOSLEEP.SYNCS 0x989680 ;  /* 0x009896800000995d */ /* 0x004fea0003900000 */
[----:B------:R-:W2:Y:S02]  /*60c0*/  @!P1 SYNCS.PHASECHK.TRANS64 P1, [R11+URZ+0x38], R6 ;  /* 0x000038060b0095a7 */ /* 0x000ea4000802007f */
[----:B--2---:R-:W-:Y:S05]  /*60d0*/  @!P1 BRA `(.L_x_103) ;  /* 0xfffffffc00f09947 */ /* 0x004fea000383ffff */
[----:B------:R-:W-:Y:S05]  /*60e0*/  BRA `(.L_x_128) ;  /* 0xffffffec00d47947 */ /* 0x000fea000383ffff */
.L_x_112:
[----:B------:R-:W-:Y:S01]  /*60f0*/  BSSY B0, `(.L_x_129) ;  /* 0x0000006000007945 */ /* 0x000fe20003800000 */
[----:B------:R-:W-:-:S07]  /*6100*/  IMAD.MOV.U32 R15, RZ, RZ, -0x1 ;  /* 0xffffffffff0f7424 */ /* 0x000fce00078e00ff */
[----:B-----5:R-:W-:Y:S05]  /*6110*/  WARPSYNC.COLLECTIVE R15, `(.L_x_130) ;  /* 0x000000000f0c7348 */ /* 0x020fea0003c00000 */
[----:B------:R-:W-:Y:S02]  /*6120*/  ELECT P6, UR62, PT ;  /* 0x00000000003e782f */ /* 0x000fe400038c0000 */
[----:B------:R-:W-:Y:S01]  /*6130*/  MOV R14, UR62 ;  /* 0x0000003e000e7c02 */ /* 0x000fe20008000f00 */
[----:B-----5:R-:W-:Y:S10]  /*6140*/  ENDCOLLECTIVE ;  /* 0x000000000000791b */ /* 0x020ff40003800000 */
.L_x_130:
[----:B------:R-:W-:Y:S05]  /*6150*/  BSYNC B0 ;  /* 0x0000000000007941 */ /* 0x000fea0003800000 */
.L_x_129:
[----:B------:R-:W-:Y:S05]  /*6160*/  BRA `(.L_x_131) ;  /* 0xfffffff800307947 */ /* 0x000fea000383ffff */
.L_x_116:
[----:B0-----:R0:W1:Y:S02]  /*6170*/  SYNCS.PHASECHK.TRANS64.TRYWAIT P0, [R7+URZ], R2 ;  /* 0x00000002070075a7 */ /* 0x001064000800017f */
[----:B-1----:R-:W-:Y:S05]  /*6180*/  @!P0 NANOSLEEP.SYNCS 0x989680 ;  /* 0x009896800000895d */ /* 0x002fea0003900000 */
[----:B------:R-:W1:Y:S02]  /*6190*/  @!P0 SYNCS.PHASECHK.TRANS64 P0, [R7+URZ], R2 ;  /* 0x00000002070085a7 */ /* 0x000e64000800007f */
[----:B-1----:R-:W-:Y:S05]  /*61a0*/  @!P0 BRA `(.L_x_116) ;  /* 0xfffffffc00f08947 */ /* 0x002fea000383ffff */
[----:B------:R-:W-:Y:S05]  /*61b0*/  BRA `(.L_x_132) ;  /* 0xfffffff800707947 */ /* 0x000fea000383ffff */
.L_x_117:
[----:B0-----:R0:W1:Y:S02]  /*61c0*/  SYNCS.PHASECHK.TRANS64.TRYWAIT P0, [R6+URZ], R3 ;  /* 0x00000003060075a7 */ /* 0x001064000800017f */
[----:B-1----:R-:W-:Y:S05]  /*61d0*/  @!P0 NANOSLEEP.SYNCS 0x989680 ;  /* 0x009896800000895d */ /* 0x002fea0003900000 */
[----:B------:R-:W1:Y:S02]  /*61e0*/  @!P0 SYNCS.PHASECHK.TRANS64 P0, [R6+URZ], R3 ;  /* 0x00000003060085a7 */ /* 0x000e64000800007f */
[----:B-1----:R-:W-:Y:S05]  /*61f0*/  @!P0 BRA `(.L_x_117) ;  /* 0xfffffffc00f08947 */ /* 0x002fea000383ffff */
[----:B------:R-:W-:Y:S05]  /*6200*/  BRA `(.L_x_133) ;  /* 0xfffffff800807947 */ /* 0x000fea000383ffff */
.L_x_118:
[----:B0-----:R0:W1:Y:S02]  /*6210*/  SYNCS.PHASECHK.TRANS64.TRYWAIT P0, [R7+URZ], R4 ;  /* 0x00000004070075a7 */ /* 0x001064000800017f */
[----:B-1----:R-:W-:Y:S05]  /*6220*/  @!P0 NANOSLEEP.SYNCS 0x989680 ;  /* 0x009896800000895d */ /* 0x002fea0003900000 */
[----:B------:R-:W1:Y:S02]  /*6230*/  @!P0 SYNCS.PHASECHK.TRANS64 P0, [R7+URZ], R4 ;  /* 0x00000004070085a7 */ /* 0x000e64000800007f */
[----:B-1----:R-:W-:Y:S05]  /*6240*/  @!P0 BRA `(.L_x_118) ;  /* 0xfffffffc00f08947 */ /* 0x002fea000383ffff */
[----:B------:R-:W-:Y:S05]  /*6250*/  BRA `(.L_x_134) ;  /* 0xfffffff800907947 */ /* 0x000fea000383ffff */
.L_x_119:
[----:B0-----:R0:W1:Y:S02]  /*6260*/  SYNCS.PHASECHK.TRANS64.TRYWAIT P0, [R6+URZ], R3 ;  /* 0x00000003060075a7 */ /* 0x001064000800017f */
[----:B-1----:R-:W-:Y:S05]  /*6270*/  @!P0 NANOSLEEP.SYNCS 0x989680 ;  /* 0x009896800000895d */ /* 0x002fea0003900000 */
[----:B------:R-:W1:Y:S02]  /*6280*/  @!P0 SYNCS.PHASECHK.TRANS64 P0, [R6+URZ], R3 ;  /* 0x00000003060085a7 */ /* 0x000e64000800007f */
[----:B-1----:R-:W-:Y:S05]  /*6290*/  @!P0 BRA `(.L_x_119) ;  /* 0xfffffffc00f08947 */ /* 0x002fea000383ffff */
[----:B------:R-:W-:Y:S05]  /*62a0*/  BRA `(.L_x_135) ;  /* 0xfffffff800a07947 */ /* 0x000fea000383ffff */
.L_x_120:
[----:B0-----:R0:W1:Y:S02]  /*62b0*/  SYNCS.PHASECHK.TRANS64.TRYWAIT P0, [R7+URZ], R4 ;  /* 0x00000004070075a7 */ /* 0x001064000800017f */
[----:B-1----:R-:W-:Y:S05]  /*62c0*/  @!P0 NANOSLEEP.SYNCS 0x989680 ;  /* 0x009896800000895d */ /* 0x002fea0003900000 */
[----:B------:R-:W1:Y:S02]  /*62d0*/  @!P0 SYNCS.PHASECHK.TRANS64 P0, [R7+URZ], R4 ;  /* 0x00000004070085a7 */ /* 0x000e64000800007f */
[----:B-1----:R-:W-:Y:S05]  /*62e0*/  @!P0 BRA `(.L_x_120) ;  /* 0xfffffffc00f08947 */ /* 0x002fea000383ffff */
[----:B------:R-:W-:Y:S05]  /*62f0*/  BRA `(.L_x_136) ;  /* 0xfffffff800b07947 */ /* 0x000fea000383ffff */
.L_x_121:
[----:B-1----:R1:W2:Y:S02]  /*6300*/  SYNCS.PHASECHK.TRANS64.TRYWAIT P0, [R6+URZ], R3 ;  /* 0x00000003060075a7 */ /* 0x0022a4000800017f */
[----:B--2---:R-:W-:Y:S05]  /*6310*/  @!P0 NANOSLEEP.SYNCS 0x989680 ;  /* 0x009896800000895d */ /* 0x004fea0003900000 */
[----:B------:R-:W2:Y:S02]  /*6320*/  @!P0 SYNCS.PHASECHK.TRANS64 P0, [R6+URZ], R3 ;  /* 0x00000003060085a7 */ /* 0x000ea4000800007f */
[----:B--2---:R-:W-:Y:S05]  /*6330*/  @!P0 BRA `(.L_x_121) ;  /* 0xfffffffc00f08947 */ /* 0x004fea000383ffff */
[----:B------:R-:W-:Y:S05]  /*6340*/  BRA `(.L_x_137) ;  /* 0xfffffff800b87947 */ /* 0x000fea000383ffff */
.L_x_138:
[----:B------:R-:W-:-:S00]  /*6350*/  BRA `(.L_x_138) ;  /* 0xfffffffc00fc7947 */ /* 0x000fc0000383ffff */
[----:B------:R-:W-:-:S00]  /*6360*/  NOP ;  /* 0x0000000000007918 */ /* 0x000fc00000000000 */
        /* <DEDUP_REMOVED lines=9> */
.L_x_139:


//--------------------- .nv.global.init           --------------------------
	.section	.nv.global.init,"aw",@progbits
.nv.global.init:
	.type		$str$22,@object
	.size		$str$22,($str$23 - $str$22)
$str$22:
        /*0000*/ 	.byte	0x6b, 0x5f, 0x74, 0x69, 0x6c, 0x65, 0x5f, 0x63, 0x6f, 0x75, 0x6e, 0x74, 0x20, 0x3e, 0x3d, 0x20
        /*0010*/ 	.byte	0x31, 0x00
	.type		$str$23,@object
	.size		$str$23,(__unnamed_1 - $str$23)
$str$23:
        /*0012*/ 	.byte	0x2f, 0x74, 0x6d, 0x70, 0x2f, 0x63, 0x75, 0x74, 0x6c, 0x61, 0x73, 0x73, 0x5f, 0x73, 0x77, 0x65
        /*0022*/ 	.byte	0x65, 0x70, 0x5f, 0x73, 0x72, 0x63, 0x2f, 0x69, 0x6e, 0x63, 0x6c, 0x75, 0x64, 0x65, 0x2f, 0x63
        /*0032*/ 	.byte	0x75, 0x74, 0x6c, 0x61, 0x73, 0x73, 0x2f, 0x67, 0x65, 0x6d, 0x6d, 0x2f, 0x63, 0x6f, 0x6c, 0x6c
        /*0042*/ 	.byte	0x65, 0x63, 0x74, 0x69, 0x76, 0x65, 0x2f, 0x73, 0x6d, 0x39, 0x30, 0x5f, 0x6d, 0x6d, 0x61, 0x5f
        /*0052*/ 	.byte	0x74, 0x6d, 0x61, 0x5f, 0x67, 0x6d, 0x6d, 0x61, 0x5f, 0x73, 0x73, 0x5f, 0x77, 0x61, 0x72, 0x70
        /*0062*/ 	.byte	0x73, 0x70, 0x65, 0x63, 0x69, 0x61, 0x6c, 0x69, 0x7a, 0x65, 0x64, 0x2e, 0x68, 0x70, 0x70, 0x00
	.type		__unnamed_1,@object
	.size		__unnamed_1,(.L_0 - __unnamed_1)
__unnamed_1:
        /*0072*/ 	.byte	0x76, 0x6f, 0x69, 0x64, 0x20, 0x63, 0x75, 0x74, 0x6c, 0x61, 0x73, 0x73, 0x3a, 0x3a, 0x67, 0x65
        /* <DEDUP_REMOVED lines=180> */
        /*0bc2*/ 	.byte	0x00
.L_0:


//--------------------- .nv.shared._ZN7cutlass13device_kernelINS_4gemm6kernel13GemmUniversalIN4cute5tupleIJiiiiEEENS1_10collective13CollectiveMmaINS1_34MainloopSm90TmaGmmaWarpSpecializedILi7ENS5_IJNS4_1CILi1EEESB_SB_EEENS1_32KernelTmaWarpSpecializedPingpongEEENS5_IJNSA_ILi64EEESF_NSA_ILi128EEEEEENS_10bfloat16_tENS5_IJSB_llEEESI_SJ_NS4_8TiledMMAINS4_8MMA_AtomIJNS4_4SM904GMMA27MMA_64x64x16_F32BF16BF16_SSILNSN_5MajorE1ELSP_1ELNSN_7ScaleInE1ELSQ_1EEEEEENS4_6LayoutISC_NS5_IJNSA_ILi0EEESU_SU_EEEEENS5_IJNS4_10UnderscoreESX_SX_EEEEENS4_13SM90_TMA_LOADENS4_14ComposedLayoutINS4_7SwizzleILi3ELi4ELi3EEENS4_18smem_ptr_flag_bitsILi16EEENST_INS5_IJSF_NSA_ILi8EEEEEENS5_IJSB_SF_EEEEEEEvNS4_8identityES10_S1A_vS1B_EENS_8epilogue10collective6detail29Sm90TmaWarpSpecializedAdapterINS1E_15DefaultEpilogueISI_NS5_IJlSB_lEEES1I_NS1D_6thread17LinearCombinationISI_Li1EffLNS1J_9ScaleType4KindE0ELNS_15FloatRoundStyleE2ESI_EENS1_15EpilogueDefaultEEEEEvvEEEEvNT_6ParamsE --------------------------
	.section	.nv.shared._ZN7cutlass13device_kernelINS_4gemm6kernel13GemmUniversalIN4cute5tupleIJiiiiEEENS1_10collective13CollectiveMmaINS1_34MainloopSm90TmaGmmaWarpSpecializedILi7ENS5_IJNS4_1CILi1EEESB_SB_EEENS1_32KernelTmaWarpSpecializedPingpongEEENS5_IJNSA_ILi64EEESF_NSA_ILi128EEEEEENS_10bfloat16_tENS5_IJSB_llEEESI_SJ_NS4_8TiledMMAINS4_8MMA_AtomIJNS4_4SM904GMMA27MMA_64x64x16_F32BF16BF16_SSILNSN_5MajorE1ELSP_1ELNSN_7ScaleInE1ELSQ_1EEEEEENS4_6LayoutISC_NS5_IJNSA_ILi0EEESU_SU_EEEEENS5_IJNS4_10UnderscoreESX_SX_EEEEENS4_13SM90_TMA_LOADENS4_14ComposedLayoutINS4_7SwizzleILi3ELi4ELi3EEENS4_18smem_ptr_flag_bitsILi16EEENST_INS5_IJSF_NSA_ILi8EEEEEENS5_IJSB_SF_EEEEEEEvNS4_8identityES10_S1A_vS1B_EENS_8epilogue10collective6detail29Sm90TmaWarpSpecializedAdapterINS1E_15DefaultEpilogueISI_NS5_IJlSB_lEEES1I_NS1D_6thread17LinearCombinationISI_Li1EffLNS1J_9ScaleType4KindE0ELNS_15FloatRoundStyleE2ESI_EENS1_15EpilogueDefaultEEEEEvvEEEEvNT_6ParamsE,"aw",@nobits
	.sectionflags	@""
	.align	16
	.zero		1024


//--------------------- .nv.shared.reserved.0     --------------------------
	.section	.nv.shared.reserved.0,"aw",@nobits
	.weak		__nv_reservedSMEM_offset_0_alias
	.size		__nv_reservedSMEM_offset_0_alias, 0, 0
	.other		__nv_reservedSMEM_offset_0_alias,@"STO_CUDA_RESERVED_SHARED STV_DEFAULT"
__nv_reservedSMEM_offset_0_alias:
	.zero		0


//--------------------- .nv.global                --------------------------
	.section	.nv.global,"aw",@nobits
.nv.global:
	.type		_ZN40_INTERNAL_a4f21762_4_k_cu_404ffe65_170944cute1_E,@object
	.size		_ZN40_INTERNAL_a4f21762_4_k_cu_404ffe65_170944cute1_E,(_ZN40_INTERNAL_a4f21762_4_k_cu_404ffe65_170944cuda3std3__45__cpo6cbeginE - _ZN40_INTERNAL_a4f21762_4_k_cu_404ffe65_170944cute1_E)
_ZN40_INTERNAL_a4f21762_4_k_cu_404ffe65_170944cute1_E:
	.zero		1
	.type		_ZN40_INTERNAL_a4f21762_4_k_cu_404ffe65_170944cuda3std3__45__cpo6cbeginE,@object
	.size		_ZN40_INTERNAL_a4f21762_4_k_cu_404ffe65_170944cuda3std3__45__cpo6cbeginE,(_ZN40_INTERNAL_a4f21762_4_k_cu_404ffe65_170944cuda3std3__48in_placeE - _ZN40_INTERNAL_a4f21762_4_k_cu_404ffe65_170944cuda3std3__45__cpo6cbeginE)
_ZN40_INTERNAL_a4f21762_4_k_cu_404ffe65_170944cuda3std3__45__cpo6cbeginE:
	.zero		1
	.type		_ZN40_INTERNAL_a4f21762_4_k_cu_404ffe65_170944cuda3std3__48in_placeE,@object
	.size		_ZN40_INTERNAL_a4f21762_4_k_cu_404ffe65_170944cuda3std3__48in_placeE,(_ZN40_INTERNAL_a4f21762_4_k_cu_404ffe65_170944cuda3std6ranges3__45__cpo9iter_moveE - _ZN40_INTERNAL_a4f21762_4_k_cu_404ffe65_170944cuda3std3__48in_placeE)
_ZN40_INTERNAL_a4f21762_4_k_cu_404ffe65_170944cuda3std3__48in_placeE:
	.zero		1
	.type		_ZN40_INTERNAL_a4f21762_4_k_cu_404ffe65_170944cuda3std6ranges3__45__cpo9iter_moveE,@object
	.size		_ZN40_INTERNAL_a4f21762_4_k_cu_404ffe65_170944cuda3std6ranges3__45__cpo9iter_moveE,(_ZN40_INTERNAL_a4f21762_4_k_cu_404ffe65_170944cuda3std3__45__cpo5beginE - _ZN40_INTERNAL_a4f21762_4_k_cu_404ffe65_170944cuda3std6ranges3__45__cpo9iter_moveE)
_ZN40_INTERNAL_a4f21762_4_k_cu_404ffe65_170944cuda3std6ranges3__45__cpo9iter_moveE:
	.zero		1
	.type		_ZN40_INTERNAL_a4f21762_4_k_cu_404ffe65_170944cuda3std3__45__cpo5beginE,@object
	.size		_ZN40_INTERNAL_a4f21762_4_k_cu_404ffe65_170944cuda3std3__45__cpo5beginE,(_ZN40_INTERNAL_a4f21762_4_k_cu_404ffe65_170944cuda3std3__442_GLOBAL__N__a4f21762_4_k_cu_404ffe65_170946ignoreE - _ZN40_INTERNAL_a4f21762_4_k_cu_404ffe65_170944cuda3std3__45__cpo5beginE)
_ZN40_INTERNAL_a4f21762_4_k_cu_404ffe65_170944cuda3std3__45__cpo5beginE:
	.zero		1
	.type		_ZN40_INTERNAL_a4f21762_4_k_cu_404ffe65_170944cuda3std3__442_GLOBAL__N__a4f21762_4_k_cu_404ffe65_170946ignoreE,@object
	.size		_ZN40_INTERNAL_a4f21762_4_k_cu_404ffe65_170944cuda3std3__442_GLOBAL__N__a4f21762_4_k_cu_404ffe65_170946ignoreE,(_ZN40_INTERNAL_a4f21762_4_k_cu_404ffe65_170944cute7productE - _ZN40_INTERNAL_a4f21762_4_k_cu_404ffe65_170944cuda3std3__442_GLOBAL__N__a4f21762_4_k_cu_404ffe65_170946ignoreE)
_ZN40_INTERNAL_a4f21762_4_k_cu_404ffe65_170944cuda3std3__442_GLOBAL__N__a4f21762_4_k_cu_404ffe65_170946ignoreE:
	.zero		1
	.type		_ZN40_INTERNAL_a4f21762_4_k_cu_404ffe65_170944cute7productE,@object
	.size		_ZN40_INTERNAL_a4f21762_4_k_cu_404ffe65_170944cute7productE,(_ZN40_INTERNAL_a4f21762_4_k_cu_404ffe65_170944cuda3std3__45__cpo3endE - _ZN40_INTERNAL_a4f21762_4_k_cu_404ffe65_170944cute7productE)
_ZN40_INTERNAL_a4f21762_4_k_cu_404ffe65_170944cute7productE:
	.zero		1
	.type		_ZN40_INTERNAL_a4f21762_4_k_cu_404ffe65_170944cuda3std3__45__cpo3endE,@object
	.size		_ZN40_INTERNAL_a4f21762_4_k_cu_404ffe65_170944cuda3std3__45__cpo3endE,(_ZN40_INTERNAL_a4f21762_4_k_cu_404ffe65_170944cuda3std3__419piecewise_constructE - _ZN40_INTERNAL_a4f21762_4_k_cu_404ffe65_170944cuda3std3__45__cpo3endE)
_ZN40_INTERNAL_a4f21762_4_k_cu_404ffe65_170944cuda3std3__45__cpo3endE:
	.zero		1
	.type		_ZN40_INTERNAL_a4f21762_4_k_cu_404ffe65_170944cuda3std3__419piecewise_constructE,@object
	.size		_ZN40_INTERNAL_a4f21762_4_k_cu_404ffe65_170944cuda3std3__419piecewise_constructE,(_ZN40_INTERNAL_a4f21762_4_k_cu_404ffe65_170944cuda3std3__45__cpo4cendE - _ZN40_INTERNAL_a4f21762_4_k_cu_404ffe65_170944cuda3std3__419piecewise_constructE)
_ZN40_INTERNAL_a4f21762_4_k_cu_404ffe65_170944cuda3std3__419piecewise_constructE:
	.zero		1
	.type		_ZN40_INTERNAL_a4f21762_4_k_cu_404ffe65_170944cuda3std3__45__cpo4cendE,@object
	.size		_ZN40_INTERNAL_a4f21762_4_k_cu_404ffe65_170944cuda3std3__45__cpo4cendE,(_ZN40_INTERNAL_a4f21762_4_k_cu_404ffe65_170944cuda3std6ranges3__45__cpo4swapE - _ZN40_INTERNAL_a4f21762_4_k_cu_404ffe65_170944cuda3std3__45__cpo4cendE)
_ZN40_INTERNAL_a4f21762_4_k_cu_404ffe65_170944cuda3std3__45__cpo4cendE:
	.zero		1
	.type		_ZN40_INTERNAL_a4f21762_4_k_cu_404ffe65_170944cuda3std6ranges3__45__cpo4swapE,@object
	.size		_ZN40_INTERNAL_a4f21762_4_k_cu_404ffe65_170944cuda3std6ranges3__45__cpo4swapE,(.L_8 - _ZN40_INTERNAL_a4f21762_4_k_cu_404ffe65_170944cuda3std6ranges3__45__cpo4swapE)
_ZN40_INTERNAL_a4f21762_4_k_cu_404ffe65_170944cuda3std6ranges3__45__cpo4swapE:
	.zero		1
.L_8:


//--------------------- .nv.constant0._ZN7cutlass13device_kernelINS_4gemm6kernel13GemmUniversalIN4cute5tupleIJiiiiEEENS1_10collective13CollectiveMmaINS1_34MainloopSm90TmaGmmaWarpSpecializedILi7ENS5_IJNS4_1CILi1EEESB_SB_EEENS1_32KernelTmaWarpSpecializedPingpongEEENS5_IJNSA_ILi64EEESF_NSA_ILi128EEEEEENS_10bfloat16_tENS5_IJSB_llEEESI_SJ_NS4_8TiledMMAINS4_8MMA_AtomIJNS4_4SM904GMMA27MMA_64x64x16_F32BF16BF16_SSILNSN_5MajorE1ELSP_1ELNSN_7ScaleInE1ELSQ_1EEEEEENS4_6LayoutISC_NS5_IJNSA_ILi0EEESU_SU_EEEEENS5_IJNS4_10UnderscoreESX_SX_EEEEENS4_13SM90_TMA_LOADENS4_14ComposedLayoutINS4_7SwizzleILi3ELi4ELi3EEENS4_18smem_ptr_flag_bitsILi16EEENST_INS5_IJSF_NSA_ILi8EEEEEENS5_IJSB_SF_EEEEEEEvNS4_8identityES10_S1A_vS1B_EENS_8epilogue10collective6detail29Sm90TmaWarpSpecializedAdapterINS1E_15DefaultEpilogueISI_NS5_IJlSB_lEEES1I_NS1D_6thread17LinearCombinationISI_Li1EffLNS1J_9ScaleType4KindE0ELNS_15FloatRoundStyleE2ESI_EENS1_15EpilogueDefaultEEEEEvvEEEEvNT_6ParamsE --------------------------
	.section	.nv.constant0._ZN7cutlass13device_kernelINS_4gemm6kernel13GemmUniversalIN4cute5tupleIJiiiiEEENS1_10collective13CollectiveMmaINS1_34MainloopSm90TmaGmmaWarpSpecializedILi7ENS5_IJNS4_1CILi1EEESB_SB_EEENS1_32KernelTmaWarpSpecializedPingpongEEENS5_IJNSA_ILi64EEESF_NSA_ILi128EEEEEENS_10bfloat16_tENS5_IJSB_llEEESI_SJ_NS4_8TiledMMAINS4_8MMA_AtomIJNS4_4SM904GMMA27MMA_64x64x16_F32BF16BF16_SSILNSN_5MajorE1ELSP_1ELNSN_7ScaleInE1ELSQ_1EEEEEENS4_6LayoutISC_NS5_IJNSA_ILi0EEESU_SU_EEEEENS5_IJNS4_10UnderscoreESX_SX_EEEEENS4_13SM90_TMA_LOADENS4_14ComposedLayoutINS4_7SwizzleILi3ELi4ELi3EEENS4_18smem_ptr_flag_bitsILi16EEENST_INS5_IJSF_NSA_ILi8EEEEEENS5_IJSB_SF_EEEEEEEvNS4_8identityES10_S1A_vS1B_EENS_8epilogue10collective6detail29Sm90TmaWarpSpecializedAdapterINS1E_15DefaultEpilogueISI_NS5_IJlSB_lEEES1I_NS1D_6thread17LinearCombinationISI_Li1EffLNS1J_9ScaleType4KindE0ELNS_15FloatRoundStyleE2ESI_EENS1_15EpilogueDefaultEEEEEvvEEEEvNT_6ParamsE,"a",@progbits
	.sectionflags	@""
	.align	4
.nv.constant0._ZN7cutlass13device_kernelINS_4gemm6kernel13GemmUniversalIN4cute5tupleIJiiiiEEENS1_10collective13CollectiveMmaINS1_34MainloopSm90TmaGmmaWarpSpecializedILi7ENS5_IJNS4_1CILi1EEESB_SB_EEENS1_32KernelTmaWarpSpecializedPingpongEEENS5_IJNSA_ILi64EEESF_NSA_ILi128EEEEEENS_10bfloat16_tENS5_IJSB_llEEESI_SJ_NS4_8TiledMMAINS4_8MMA_AtomIJNS4_4SM904GMMA27MMA_64x64x16_F32BF16BF16_SSILNSN_5MajorE1ELSP_1ELNSN_7ScaleInE1ELSQ_1EEEEEENS4_6LayoutISC_NS5_IJNSA_ILi0EEESU_SU_EEEEENS5_IJNS4_10UnderscoreESX_SX_EEEEENS4_13SM90_TMA_LOADENS4_14ComposedLayoutINS4_7SwizzleILi3ELi4ELi3EEENS4_18smem_ptr_flag_bitsILi16EEENST_INS5_IJSF_NSA_ILi8EEEEEENS5_IJSB_SF_EEEEEEEvNS4_8identityES10_S1A_vS1B_EENS_8epilogue10collective6detail29Sm90TmaWarpSpecializedAdapterINS1E_15DefaultEpilogueISI_NS5_IJlSB_lEEES1I_NS1D_6thread17LinearCombinationISI_Li1EffLNS1J_9ScaleType4KindE0ELNS_15FloatRoundStyleE2ESI_EENS1_15EpilogueDefaultEEEEEvvEEEEvNT_6ParamsE:
	.zero		1664


//--------------------- SYMBOLS --------------------------

	.type		.nv.reservedSmem.offset0,@object
	.size		.nv.reservedSmem.offset0,0x4
	.type		__assertfail,@function
